//
// Generated by NVIDIA NVVM Compiler
//
// Compiler Build ID: CL-36424714
// Cuda compilation tools, release 13.0, V13.0.88
// Based on NVVM 20.0.0
//

.version 9.0
.target sm_100
.address_size 64

	// .globl	_Z12setup_kernelP17curandStateXORWOWm
.global .align 4 .b8 precalc_xorwow_matrix[102400];
.global .align 4 .b8 precalc_xorwow_offset_matrix[102400];
.global .align 4 .b8 mrg32k3aM1[2304];
.global .align 4 .b8 mrg32k3aM2[2304];
.global .align 4 .b8 mrg32k3aM1SubSeq[2016];
.global .align 4 .b8 mrg32k3aM2SubSeq[2016];
.global .align 4 .b8 mrg32k3aM1Seq[2304];
.global .align 4 .b8 mrg32k3aM2Seq[2304];
.const .align 8 .b8 __cr_lgamma_table[72];

.visible .entry _Z12setup_kernelP17curandStateXORWOWm(
	.param .u64 .ptr .align 1 _Z12setup_kernelP17curandStateXORWOWm_param_0,
	.param .u64 _Z12setup_kernelP17curandStateXORWOWm_param_1
)
{
	.reg .pred 	%p<24>;
	.reg .b32 	%r<410>;
	.reg .b64 	%rd<19>;

	ld.param.u64 	%rd8, [_Z12setup_kernelP17curandStateXORWOWm_param_0];
	ld.param.u64 	%rd9, [_Z12setup_kernelP17curandStateXORWOWm_param_1];
	cvta.to.global.u64 	%rd10, %rd8;
	mov.u32 	%r182, %tid.x;
	cvt.u64.u32 	%rd18, %r182;
	mul.wide.u32 	%rd11, %r182, 48;
	add.s64 	%rd2, %rd10, %rd11;
	cvt.u32.u64 	%r183, %rd9;
	xor.b32  	%r184, %r183, -1429050551;
	mul.lo.s32 	%r185, %r184, 1099087573;
	{ .reg .b32 tmp; mov.b64 {tmp, %r186}, %rd9; }
	xor.b32  	%r187, %r186, -136515619;
	mul.lo.s32 	%r188, %r187, -1703105765;
	add.s32 	%r189, %r185, %r188;
	add.s32 	%r190, %r189, 6615241;
	add.s32 	%r191, %r185, 123456789;
	st.global.v2.u32 	[%rd2], {%r190, %r191};
	xor.b32  	%r192, %r185, 362436069;
	add.s32 	%r193, %r188, 521288629;
	st.global.v2.u32 	[%rd2+8], {%r192, %r193};
	xor.b32  	%r194, %r188, 88675123;
	add.s32 	%r195, %r185, 5783321;
	st.global.v2.u32 	[%rd2+16], {%r194, %r195};
	setp.eq.s32 	%p1, %r182, 0;
	@%p1 bra 	$L__BB0_42;
	mov.b32 	%r316, 0;
$L__BB0_2:
	and.b64  	%rd4, %rd18, 3;
	setp.eq.s64 	%p2, %rd4, 0;
	@%p2 bra 	$L__BB0_41;
	mul.wide.u32 	%rd12, %r316, 3200;
	mov.u64 	%rd13, precalc_xorwow_matrix;
	add.s64 	%rd5, %rd13, %rd12;
	cvt.u32.u64 	%r2, %rd4;
	mov.b32 	%r317, 0;
$L__BB0_4:
	mov.b32 	%r330, 0;
	mov.u32 	%r331, %r330;
	mov.u32 	%r332, %r330;
	mov.u32 	%r333, %r330;
	mov.u32 	%r334, %r330;
	mov.u32 	%r323, %r330;
$L__BB0_5:
	mul.wide.u32 	%rd14, %r323, 4;
	add.s64 	%rd15, %rd2, %rd14;
	ld.global.u32 	%r10, [%rd15+4];
	shl.b32 	%r11, %r323, 5;
	mov.b32 	%r329, 0;
$L__BB0_6:
	.pragma "nounroll";
	shr.u32 	%r200, %r10, %r329;
	and.b32  	%r201, %r200, 1;
	setp.eq.b32 	%p3, %r201, 1;
	not.pred 	%p4, %p3;
	add.s32 	%r202, %r11, %r329;
	mul.lo.s32 	%r203, %r202, 5;
	mul.wide.u32 	%rd16, %r203, 4;
	add.s64 	%rd6, %rd5, %rd16;
	@%p4 bra 	$L__BB0_8;
	ld.global.u32 	%r204, [%rd6];
	xor.b32  	%r334, %r334, %r204;
	ld.global.u32 	%r205, [%rd6+4];
	xor.b32  	%r333, %r333, %r205;
	ld.global.u32 	%r206, [%rd6+8];
	xor.b32  	%r332, %r332, %r206;
	ld.global.u32 	%r207, [%rd6+12];
	xor.b32  	%r331, %r331, %r207;
	ld.global.u32 	%r208, [%rd6+16];
	xor.b32  	%r330, %r330, %r208;
$L__BB0_8:
	and.b32  	%r210, %r200, 2;
	setp.eq.s32 	%p5, %r210, 0;
	@%p5 bra 	$L__BB0_10;
	ld.global.u32 	%r211, [%rd6+20];
	xor.b32  	%r334, %r334, %r211;
	ld.global.u32 	%r212, [%rd6+24];
	xor.b32  	%r333, %r333, %r212;
	ld.global.u32 	%r213, [%rd6+28];
	xor.b32  	%r332, %r332, %r213;
	ld.global.u32 	%r214, [%rd6+32];
	xor.b32  	%r331, %r331, %r214;
	ld.global.u32 	%r215, [%rd6+36];
	xor.b32  	%r330, %r330, %r215;
$L__BB0_10:
	and.b32  	%r217, %r200, 4;
	setp.eq.s32 	%p6, %r217, 0;
	@%p6 bra 	$L__BB0_12;
	ld.global.u32 	%r218, [%rd6+40];
	xor.b32  	%r334, %r334, %r218;
	ld.global.u32 	%r219, [%rd6+44];
	xor.b32  	%r333, %r333, %r219;
	ld.global.u32 	%r220, [%rd6+48];
	xor.b32  	%r332, %r332, %r220;
	ld.global.u32 	%r221, [%rd6+52];
	xor.b32  	%r331, %r331, %r221;
	ld.global.u32 	%r222, [%rd6+56];
	xor.b32  	%r330, %r330, %r222;
$L__BB0_12:
	and.b32  	%r224, %r200, 8;
	setp.eq.s32 	%p7, %r224, 0;
	@%p7 bra 	$L__BB0_14;
	ld.global.u32 	%r225, [%rd6+60];
	xor.b32  	%r334, %r334, %r225;
	ld.global.u32 	%r226, [%rd6+64];
	xor.b32  	%r333, %r333, %r226;
	ld.global.u32 	%r227, [%rd6+68];
	xor.b32  	%r332, %r332, %r227;
	ld.global.u32 	%r228, [%rd6+72];
	xor.b32  	%r331, %r331, %r228;
	ld.global.u32 	%r229, [%rd6+76];
	xor.b32  	%r330, %r330, %r229;
$L__BB0_14:
	and.b32  	%r231, %r200, 16;
	setp.eq.s32 	%p8, %r231, 0;
	@%p8 bra 	$L__BB0_16;
	ld.global.u32 	%r232, [%rd6+80];
	xor.b32  	%r334, %r334, %r232;
	ld.global.u32 	%r233, [%rd6+84];
	xor.b32  	%r333, %r333, %r233;
	ld.global.u32 	%r234, [%rd6+88];
	xor.b32  	%r332, %r332, %r234;
	ld.global.u32 	%r235, [%rd6+92];
	xor.b32  	%r331, %r331, %r235;
	ld.global.u32 	%r236, [%rd6+96];
	xor.b32  	%r330, %r330, %r236;
$L__BB0_16:
	and.b32  	%r238, %r200, 32;
	setp.eq.s32 	%p9, %r238, 0;
	@%p9 bra 	$L__BB0_18;
	ld.global.u32 	%r239, [%rd6+100];
	xor.b32  	%r334, %r334, %r239;
	ld.global.u32 	%r240, [%rd6+104];
	xor.b32  	%r333, %r333, %r240;
	ld.global.u32 	%r241, [%rd6+108];
	xor.b32  	%r332, %r332, %r241;
	ld.global.u32 	%r242, [%rd6+112];
	xor.b32  	%r331, %r331, %r242;
	ld.global.u32 	%r243, [%rd6+116];
	xor.b32  	%r330, %r330, %r243;
$L__BB0_18:
	and.b32  	%r245, %r200, 64;
	setp.eq.s32 	%p10, %r245, 0;
	@%p10 bra 	$L__BB0_20;
	ld.global.u32 	%r246, [%rd6+120];
	xor.b32  	%r334, %r334, %r246;
	ld.global.u32 	%r247, [%rd6+124];
	xor.b32  	%r333, %r333, %r247;
	ld.global.u32 	%r248, [%rd6+128];
	xor.b32  	%r332, %r332, %r248;
	ld.global.u32 	%r249, [%rd6+132];
	xor.b32  	%r331, %r331, %r249;
	ld.global.u32 	%r250, [%rd6+136];
	xor.b32  	%r330, %r330, %r250;
$L__BB0_20:
	and.b32  	%r252, %r200, 128;
	setp.eq.s32 	%p11, %r252, 0;
	@%p11 bra 	$L__BB0_22;
	ld.global.u32 	%r253, [%rd6+140];
	xor.b32  	%r334, %r334, %r253;
	ld.global.u32 	%r254, [%rd6+144];
	xor.b32  	%r333, %r333, %r254;
	ld.global.u32 	%r255, [%rd6+148];
	xor.b32  	%r332, %r332, %r255;
	ld.global.u32 	%r256, [%rd6+152];
	xor.b32  	%r331, %r331, %r256;
	ld.global.u32 	%r257, [%rd6+156];
	xor.b32  	%r330, %r330, %r257;
$L__BB0_22:
	and.b32  	%r259, %r200, 256;
	setp.eq.s32 	%p12, %r259, 0;
	@%p12 bra 	$L__BB0_24;
	ld.global.u32 	%r260, [%rd6+160];
	xor.b32  	%r334, %r334, %r260;
	ld.global.u32 	%r261, [%rd6+164];
	xor.b32  	%r333, %r333, %r261;
	ld.global.u32 	%r262, [%rd6+168];
	xor.b32  	%r332, %r332, %r262;
	ld.global.u32 	%r263, [%rd6+172];
	xor.b32  	%r331, %r331, %r263;
	ld.global.u32 	%r264, [%rd6+176];
	xor.b32  	%r330, %r330, %r264;
$L__BB0_24:
	and.b32  	%r266, %r200, 512;
	setp.eq.s32 	%p13, %r266, 0;
	@%p13 bra 	$L__BB0_26;
	ld.global.u32 	%r267, [%rd6+180];
	xor.b32  	%r334, %r334, %r267;
	ld.global.u32 	%r268, [%rd6+184];
	xor.b32  	%r333, %r333, %r268;
	ld.global.u32 	%r269, [%rd6+188];
	xor.b32  	%r332, %r332, %r269;
	ld.global.u32 	%r270, [%rd6+192];
	xor.b32  	%r331, %r331, %r270;
	ld.global.u32 	%r271, [%rd6+196];
	xor.b32  	%r330, %r330, %r271;
$L__BB0_26:
	and.b32  	%r273, %r200, 1024;
	setp.eq.s32 	%p14, %r273, 0;
	@%p14 bra 	$L__BB0_28;
	ld.global.u32 	%r274, [%rd6+200];
	xor.b32  	%r334, %r334, %r274;
	ld.global.u32 	%r275, [%rd6+204];
	xor.b32  	%r333, %r333, %r275;
	ld.global.u32 	%r276, [%rd6+208];
	xor.b32  	%r332, %r332, %r276;
	ld.global.u32 	%r277, [%rd6+212];
	xor.b32  	%r331, %r331, %r277;
	ld.global.u32 	%r278, [%rd6+216];
	xor.b32  	%r330, %r330, %r278;
$L__BB0_28:
	and.b32  	%r280, %r200, 2048;
	setp.eq.s32 	%p15, %r280, 0;
	@%p15 bra 	$L__BB0_30;
	ld.global.u32 	%r281, [%rd6+220];
	xor.b32  	%r334, %r334, %r281;
	ld.global.u32 	%r282, [%rd6+224];
	xor.b32  	%r333, %r333, %r282;
	ld.global.u32 	%r283, [%rd6+228];
	xor.b32  	%r332, %r332, %r283;
	ld.global.u32 	%r284, [%rd6+232];
	xor.b32  	%r331, %r331, %r284;
	ld.global.u32 	%r285, [%rd6+236];
	xor.b32  	%r330, %r330, %r285;
$L__BB0_30:
	and.b32  	%r287, %r200, 4096;
	setp.eq.s32 	%p16, %r287, 0;
	@%p16 bra 	$L__BB0_32;
	ld.global.u32 	%r288, [%rd6+240];
	xor.b32  	%r334, %r334, %r288;
	ld.global.u32 	%r289, [%rd6+244];
	xor.b32  	%r333, %r333, %r289;
	ld.global.u32 	%r290, [%rd6+248];
	xor.b32  	%r332, %r332, %r290;
	ld.global.u32 	%r291, [%rd6+252];
	xor.b32  	%r331, %r331, %r291;
	ld.global.u32 	%r292, [%rd6+256];
	xor.b32  	%r330, %r330, %r292;
$L__BB0_32:
	and.b32  	%r294, %r200, 8192;
	setp.eq.s32 	%p17, %r294, 0;
	@%p17 bra 	$L__BB0_34;
	ld.global.u32 	%r295, [%rd6+260];
	xor.b32  	%r334, %r334, %r295;
	ld.global.u32 	%r296, [%rd6+264];
	xor.b32  	%r333, %r333, %r296;
	ld.global.u32 	%r297, [%rd6+268];
	xor.b32  	%r332, %r332, %r297;
	ld.global.u32 	%r298, [%rd6+272];
	xor.b32  	%r331, %r331, %r298;
	ld.global.u32 	%r299, [%rd6+276];
	xor.b32  	%r330, %r330, %r299;
$L__BB0_34:
	and.b32  	%r301, %r200, 16384;
	setp.eq.s32 	%p18, %r301, 0;
	@%p18 bra 	$L__BB0_36;
	ld.global.u32 	%r302, [%rd6+280];
	xor.b32  	%r334, %r334, %r302;
	ld.global.u32 	%r303, [%rd6+284];
	xor.b32  	%r333, %r333, %r303;
	ld.global.u32 	%r304, [%rd6+288];
	xor.b32  	%r332, %r332, %r304;
	ld.global.u32 	%r305, [%rd6+292];
	xor.b32  	%r331, %r331, %r305;
	ld.global.u32 	%r306, [%rd6+296];
	xor.b32  	%r330, %r330, %r306;
$L__BB0_36:
	and.b32  	%r308, %r200, 32768;
	setp.eq.s32 	%p19, %r308, 0;
	@%p19 bra 	$L__BB0_38;
	ld.global.u32 	%r309, [%rd6+300];
	xor.b32  	%r334, %r334, %r309;
	ld.global.u32 	%r310, [%rd6+304];
	xor.b32  	%r333, %r333, %r310;
	ld.global.u32 	%r311, [%rd6+308];
	xor.b32  	%r332, %r332, %r311;
	ld.global.u32 	%r312, [%rd6+312];
	xor.b32  	%r331, %r331, %r312;
	ld.global.u32 	%r313, [%rd6+316];
	xor.b32  	%r330, %r330, %r313;
$L__BB0_38:
	add.s32 	%r329, %r329, 16;
	setp.ne.s32 	%p20, %r329, 32;
	@%p20 bra 	$L__BB0_6;
	mad.lo.s32 	%r314, %r323, -31, %r11;
	add.s32 	%r323, %r314, 1;
	setp.ne.s32 	%p21, %r323, 5;
	@%p21 bra 	$L__BB0_5;
	st.global.u32 	[%rd2+4], %r334;
	st.global.u32 	[%rd2+8], %r333;
	st.global.u32 	[%rd2+12], %r332;
	st.global.u32 	[%rd2+16], %r331;
	st.global.u32 	[%rd2+20], %r330;
	add.s32 	%r317, %r317, 1;
	setp.lt.u32 	%p22, %r317, %r2;
	@%p22 bra 	$L__BB0_4;
$L__BB0_41:
	shr.u64 	%rd7, %rd18, 2;
	add.s32 	%r316, %r316, 1;
	setp.gt.u64 	%p23, %rd18, 3;
	mov.u64 	%rd18, %rd7;
	@%p23 bra 	$L__BB0_2;
$L__BB0_42:
	mov.b32 	%r315, 0;
	st.global.v2.u32 	[%rd2+24], {%r315, %r315};
	st.global.u32 	[%rd2+32], %r315;
	mov.b64 	%rd17, 0;
	st.global.u64 	[%rd2+40], %rd17;
	ret;

}
	// .globl	_Z11updateBoardPcPfP17curandStateXORWOW
.visible .entry _Z11updateBoardPcPfP17curandStateXORWOW(
	.param .u64 .ptr .align 1 _Z11updateBoardPcPfP17curandStateXORWOW_param_0,
	.param .u64 .ptr .align 1 _Z11updateBoardPcPfP17curandStateXORWOW_param_1,
	.param .u64 .ptr .align 1 _Z11updateBoardPcPfP17curandStateXORWOW_param_2
)
{
	.reg .pred 	%p<3>;
	.reg .b16 	%rs<3>;
	.reg .b32 	%r<68>;
	.reg .b32 	%f<25>;
	.reg .b64 	%rd<11>;

	ld.param.u64 	%rd4, [_Z11updateBoardPcPfP17curandStateXORWOW_param_0];
	ld.param.u64 	%rd3, [_Z11updateBoardPcPfP17curandStateXORWOW_param_1];
	ld.param.u64 	%rd5, [_Z11updateBoardPcPfP17curandStateXORWOW_param_2];
	cvta.to.global.u64 	%rd6, %rd4;
	cvta.to.global.u64 	%rd7, %rd5;
	mov.u32 	%r2, %tid.x;
	mul.wide.u32 	%rd8, %r2, 48;
	add.s64 	%rd1, %rd7, %rd8;
	ld.global.v2.u32 	{%r3, %r4}, [%rd1];
	ld.global.v2.u32 	{%r5, %r6}, [%rd1+8];
	ld.global.v2.u32 	{%r7, %r8}, [%rd1+16];
	shr.u32 	%r9, %r4, 2;
	xor.b32  	%r10, %r9, %r4;
	shl.b32 	%r11, %r8, 4;
	shl.b32 	%r12, %r10, 1;
	xor.b32  	%r13, %r11, %r12;
	xor.b32  	%r14, %r13, %r8;
	xor.b32  	%r15, %r14, %r10;
	add.s32 	%r16, %r3, %r15;
	add.s32 	%r17, %r16, 362437;
	cvt.rn.f32.u32 	%f1, %r17;
	fma.rn.f32 	%f2, %f1, 0f2F800000, 0f2F000000;
	mul.f32 	%f3, %f2, 0f49742400;
	cvt.rzi.s32.f32 	%r18, %f3;
	mul.hi.s32 	%r19, %r18, 1402438301;
	shr.u32 	%r20, %r19, 31;
	shr.s32 	%r21, %r19, 4;
	add.s32 	%r22, %r21, %r20;
	mul.lo.s32 	%r23, %r22, 49;
	sub.s32 	%r24, %r18, %r23;
	shr.u32 	%r25, %r5, 2;
	xor.b32  	%r26, %r25, %r5;
	shl.b32 	%r27, %r15, 4;
	shl.b32 	%r28, %r26, 1;
	xor.b32  	%r29, %r28, %r27;
	xor.b32  	%r30, %r29, %r26;
	xor.b32  	%r31, %r30, %r15;
	add.s32 	%r32, %r3, 724874;
	add.s32 	%r33, %r31, %r32;
	cvt.rn.f32.u32 	%f4, %r33;
	fma.rn.f32 	%f5, %f4, 0f2F800000, 0f2F000000;
	st.global.v2.u32 	[%rd1], {%r32, %r6};
	st.global.v2.u32 	[%rd1+8], {%r7, %r8};
	st.global.v2.u32 	[%rd1+16], {%r15, %r31};
	mul.f32 	%f6, %f5, 0f49742400;
	cvt.rzi.s32.f32 	%r34, %f6;
	mul.hi.s32 	%r35, %r34, 1402438301;
	shr.u32 	%r36, %r35, 31;
	shr.s32 	%r37, %r35, 4;
	add.s32 	%r38, %r37, %r36;
	mul.lo.s32 	%r39, %r38, 49;
	sub.s32 	%r40, %r34, %r39;
	mad.lo.s32 	%r41, %r24, 50, %r40;
	cvt.s64.s32 	%rd9, %r41;
	add.s64 	%rd2, %rd6, %rd9;
	ld.global.s8 	%r42, [%rd2];
	ld.global.s8 	%r43, [%rd2+51];
	ld.global.s8 	%r44, [%rd2+49];
	add.s32 	%r45, %r44, %r43;
	ld.global.s8 	%r46, [%rd2+-49];
	add.s32 	%r47, %r45, %r46;
	ld.global.s8 	%r48, [%rd2+-51];
	add.s32 	%r49, %r47, %r48;
	mul.lo.s32 	%r50, %r42, %r49;
	shl.b32 	%r1, %r50, 1;
	bar.sync 	0;
	setp.lt.s32 	%p1, %r1, 0;
	@%p1 bra 	$L__BB1_2;
	cvta.to.global.u64 	%rd10, %rd3;
	cvt.rn.f32.u32 	%f7, %r1;
	neg.f32 	%f8, %f7;
	ld.global.f32 	%f9, [%rd10];
	div.rn.f32 	%f10, %f8, %f9;
	fma.rn.f32 	%f11, %f10, 0f3BBB989D, 0f3F000000;
	cvt.sat.f32.f32 	%f12, %f11;
	mov.f32 	%f13, 0f4B400001;
	mov.f32 	%f14, 0f437C0000;
	fma.rm.f32 	%f15, %f12, %f14, %f13;
	add.f32 	%f16, %f15, 0fCB40007F;
	neg.f32 	%f17, %f16;
	fma.rn.f32 	%f18, %f10, 0f3FB8AA3B, %f17;
	fma.rn.f32 	%f19, %f10, 0f32A57060, %f18;
	mov.b32 	%r51, %f15;
	shl.b32 	%r52, %r51, 23;
	mov.b32 	%f20, %r52;
	ex2.approx.ftz.f32 	%f21, %f19;
	mul.f32 	%f22, %f21, %f20;
	ld.global.v2.u32 	{%r53, %r54}, [%rd1];
	ld.global.v2.u32 	{%r55, %r56}, [%rd1+8];
	ld.global.v2.u32 	{%r57, %r58}, [%rd1+16];
	shr.u32 	%r59, %r54, 2;
	xor.b32  	%r60, %r59, %r54;
	shl.b32 	%r61, %r58, 4;
	shl.b32 	%r62, %r60, 1;
	xor.b32  	%r63, %r61, %r62;
	xor.b32  	%r64, %r63, %r58;
	xor.b32  	%r65, %r64, %r60;
	add.s32 	%r66, %r53, 362437;
	add.s32 	%r67, %r65, %r66;
	cvt.rn.f32.u32 	%f23, %r67;
	fma.rn.f32 	%f24, %f23, 0f2F800000, 0f2F000000;
	st.global.v2.u32 	[%rd1], {%r66, %r55};
	st.global.v2.u32 	[%rd1+8], {%r56, %r57};
	st.global.v2.u32 	[%rd1+16], {%r58, %r65};
	setp.leu.f32 	%p2, %f22, %f24;
	@%p2 bra 	$L__BB1_3;
$L__BB1_2:
	ld.global.u8 	%rs1, [%rd2];
	neg.s16 	%rs2, %rs1;
	st.global.u8 	[%rd2], %rs2;
$L__BB1_3:
	ret;

}


// ===== COMPILED SASS (sm_100) =====

	.target	sm_100

	.elftype	@"ET_EXEC"


//--------------------- .note.nv.tkinfo           --------------------------
	.section	.note.nv.tkinfo,"",@"SHT_NOTE"
	.sectionflags	@"SHF_NOTE_NV_TKINFO"
	.tkinfo
        /*0018*/ 	.word	0x00000002
        /*0030*/ 	.string	""
        /*0030*/ 	.string	"ptxas"
        /*0030*/ 	.string	"Cuda compilation tools, release 13.0, V13.0.88"
        /*0030*/ 	.string	"Build cuda_13.0.r13.0/compiler.36424714_0"
        /*0030*/ 	.string	"-arch sm_100 -m 64 "



//--------------------- .note.nv.cuinfo           --------------------------
	.section	.note.nv.cuinfo,"",@"SHT_NOTE"
	.sectionflags	@"SHF_NOTE_NV_CUINFO"
        /*0018*/ 	.short	0x0002
        /*001a*/ 	.short	0x0064
        /*001c*/ 	.short	0x0082
	.zero		2


//--------------------- .nv.info                  --------------------------
	.section	.nv.info,"",@"SHT_CUDA_INFO"
	.align	4


	//----- nvinfo : EIATTR_REGCOUNT
	.align		4
        /*0000*/ 	.byte	0x04, 0x2f
        /*0002*/ 	.short	(.L_10 - .L_9)
	.align		4
.L_9:
        /*0004*/ 	.word	index@(_Z12setup_kernelP17curandStateXORWOWm)
        /*0008*/ 	.word	0x0000001f


	//----- nvinfo : EIATTR_FRAME_SIZE
	.align		4
.L_10:
        /*000c*/ 	.byte	0x04, 0x11
        /*000e*/ 	.short	(.L_12 - .L_11)
	.align		4
.L_11:
        /*0010*/ 	.word	index@(_Z12setup_kernelP17curandStateXORWOWm)
        /*0014*/ 	.word	0x00000000


	//----- nvinfo : EIATTR_REGCOUNT
	.align		4
.L_12:
        /*0018*/ 	.byte	0x04, 0x2f
        /*001a*/ 	.short	(.L_14 - .L_13)
	.align		4
.L_13:
        /*001c*/ 	.word	index@(_Z11updateBoardPcPfP17curandStateXORWOW)
        /*0020*/ 	.word	0x00000014


	//----- nvinfo : EIATTR_FRAME_SIZE
	.align		4
.L_14:
        /*0024*/ 	.byte	0x04, 0x11
        /*0026*/ 	.short	(.L_16 - .L_15)
	.align		4
.L_15:
        /*0028*/ 	.word	index@($__internal_0_$__cuda_sm3x_div_rn_noftz_f32_slowpath)
        /*002c*/ 	.word	0x00000000


	//----- nvinfo : EIATTR_FRAME_SIZE
	.align		4
.L_16:
        /*0030*/ 	.byte	0x04, 0x11
        /*0032*/ 	.short	(.L_18 - .L_17)
	.align		4
.L_17:
        /*0034*/ 	.word	index@(_Z11updateBoardPcPfP17curandStateXORWOW)
        /*0038*/ 	.word	0x00000000


	//----- nvinfo : EIATTR_MIN_STACK_SIZE
	.align		4
.L_18:
        /*003c*/ 	.byte	0x04, 0x12
        /*003e*/ 	.short	(.L_20 - .L_19)
	.align		4
.L_19:
        /*0040*/ 	.word	index@(_Z11updateBoardPcPfP17curandStateXORWOW)
        /*0044*/ 	.word	0x00000000


	//----- nvinfo : EIATTR_MIN_STACK_SIZE
	.align		4
.L_20:
        /*0048*/ 	.byte	0x04, 0x12
        /*004a*/ 	.short	(.L_22 - .L_21)
	.align		4
.L_21:
        /*004c*/ 	.word	index@(_Z12setup_kernelP17curandStateXORWOWm)
        /*0050*/ 	.word	0x00000000
.L_22:


//--------------------- .nv.compat                --------------------------
	.section	.nv.compat,"",@"SHT_CUDA_COMPAT_INFO"
	.align	4
        /*0000*/ 	.byte	0x02, 0x09, 0x00, 0x00, 0x02, 0x02, 0x01, 0x00, 0x02, 0x05, 0x05, 0x00, 0x03, 0x07, 0x01, 0x01
        /*0010*/ 	.byte	0x02, 0x03, 0x00, 0x00, 0x02, 0x06, 0x01, 0x00, 0x04, 0x0b, 0x08, 0x00, 0x01, 0x00, 0x00, 0x00
        /*0020*/ 	.byte	0x00, 0x00, 0x00, 0x00


//--------------------- .nv.info._Z11updateBoardPcPfP17curandStateXORWOW --------------------------
	.section	.nv.info._Z11updateBoardPcPfP17curandStateXORWOW,"",@"SHT_CUDA_INFO"
	.sectionflags	@""
	.align	4


	//----- nvinfo : EIATTR_CUDA_API_VERSION
	.align		4
        /*0000*/ 	.byte	0x04, 0x37
        /*0002*/ 	.short	(.L_24 - .L_23)
.L_23:
        /*0004*/ 	.word	0x00000082


	//----- nvinfo : EIATTR_KPARAM_INFO
	.align		4
.L_24:
        /*0008*/ 	.byte	0x04, 0x17
        /*000a*/ 	.short	(.L_26 - .L_25)
.L_25:
        /*000c*/ 	.word	0x00000000
        /*0010*/ 	.short	0x0002
        /*0012*/ 	.short	0x0010
        /*0014*/ 	.byte	0x00, 0xf5, 0x21, 0x00


	//----- nvinfo : EIATTR_KPARAM_INFO
	.align		4
.L_26:
        /*0018*/ 	.byte	0x04, 0x17
        /*001a*/ 	.short	(.L_28 - .L_27)
.L_27:
        /*001c*/ 	.word	0x00000000
        /*0020*/ 	.short	0x0001
        /*0022*/ 	.short	0x0008
        /*0024*/ 	.byte	0x00, 0xf5, 0x21, 0x00


	//----- nvinfo : EIATTR_KPARAM_INFO
	.align		4
.L_28:
        /*0028*/ 	.byte	0x04, 0x17
        /*002a*/ 	.short	(.L_30 - .L_29)
.L_29:
        /*002c*/ 	.word	0x00000000
        /*0030*/ 	.short	0x0000
        /*0032*/ 	.short	0x0000
        /*0034*/ 	.byte	0x00, 0xf5, 0x21, 0x00


	//----- nvinfo : EIATTR_SPARSE_MMA_MASK
	.align		4
.L_30:
        /*0038*/ 	.byte	0x03, 0x50
        /*003a*/ 	.short	0x0000


	//----- nvinfo : EIATTR_MAXREG_COUNT
	.align		4
        /*003c*/ 	.byte	0x03, 0x1b
        /*003e*/ 	.short	0x00ff


	//----- nvinfo : EIATTR_NUM_BARRIERS
	.align		4
        /*0040*/ 	.byte	0x02, 0x4c
        /*0042*/ 	.byte	0x01
	.zero		1


	//----- nvinfo : EIATTR_MERCURY_ISA_VERSION
	.align		4
        /*0044*/ 	.byte	0x03, 0x5f
        /*0046*/ 	.short	0x0101


	//----- nvinfo : EIATTR_VRC_CTA_INIT_COUNT
	.align		4
        /*0048*/ 	.byte	0x02, 0x4a
	.zero		1
	.zero		1


	//----- nvinfo : EIATTR_EXIT_INSTR_OFFSETS
	.align		4
        /*004c*/ 	.byte	0x04, 0x1c
        /*004e*/ 	.short	(.L_32 - .L_31)


	//   ....[0]....
.L_31:
        /*0050*/ 	.word	0x000006e0


	//   ....[1]....
        /*0054*/ 	.word	0x00000740


	//----- nvinfo : EIATTR_CRS_STACK_SIZE
	.align		4
.L_32:
        /*0058*/ 	.byte	0x04, 0x1e
        /*005a*/ 	.short	(.L_34 - .L_33)
.L_33:
        /*005c*/ 	.word	0x00000000


	//----- nvinfo : EIATTR_CBANK_PARAM_SIZE
	.align		4
.L_34:
        /*0060*/ 	.byte	0x03, 0x19
        /*0062*/ 	.short	0x0018


	//----- nvinfo : EIATTR_PARAM_CBANK
	.align		4
        /*0064*/ 	.byte	0x04, 0x0a
        /*0066*/ 	.short	(.L_36 - .L_35)
	.align		4
.L_35:
        /*0068*/ 	.word	index@(.nv.constant0._Z11updateBoardPcPfP17curandStateXORWOW)
        /*006c*/ 	.short	0x0380
        /*006e*/ 	.short	0x0018


	//----- nvinfo : EIATTR_SW_WAR
	.align		4
.L_36:
        /*0070*/ 	.byte	0x04, 0x36
        /*0072*/ 	.short	(.L_38 - .L_37)
.L_37:
        /*0074*/ 	.word	0x00000008
.L_38:


//--------------------- .nv.info._Z12setup_kernelP17curandStateXORWOWm --------------------------
	.section	.nv.info._Z12setup_kernelP17curandStateXORWOWm,"",@"SHT_CUDA_INFO"
	.sectionflags	@""
	.align	4


	//----- nvinfo : EIATTR_CUDA_API_VERSION
	.align		4
        /*0000*/ 	.byte	0x04, 0x37
        /*0002*/ 	.short	(.L_40 - .L_39)
.L_39:
        /*0004*/ 	.word	0x00000082


	//----- nvinfo : EIATTR_KPARAM_INFO
	.align		4
.L_40:
        /*0008*/ 	.byte	0x04, 0x17
        /*000a*/ 	.short	(.L_42 - .L_41)
.L_41:
        /*000c*/ 	.word	0x00000000
        /*0010*/ 	.short	0x0001
        /*0012*/ 	.short	0x0008
        /*0014*/ 	.byte	0x00, 0xf0, 0x21, 0x00


	//----- nvinfo : EIATTR_KPARAM_INFO
	.align		4
.L_42:
        /*0018*/ 	.byte	0x04, 0x17
        /*001a*/ 	.short	(.L_44 - .L_43)
.L_43:
        /*001c*/ 	.word	0x00000000
        /*0020*/ 	.short	0x0000
        /*0022*/ 	.short	0x0000
        /*0024*/ 	.byte	0x00, 0xf5, 0x21, 0x00


	//----- nvinfo : EIATTR_SPARSE_MMA_MASK
	.align		4
.L_44:
        /*0028*/ 	.byte	0x03, 0x50
        /*002a*/ 	.short	0x0000


	//----- nvinfo : EIATTR_MAXREG_COUNT
	.align		4
        /*002c*/ 	.byte	0x03, 0x1b
        /*002e*/ 	.short	0x00ff


	//----- nvinfo : EIATTR_MERCURY_ISA_VERSION
	.align		4
        /*0030*/ 	.byte	0x03, 0x5f
        /*0032*/ 	.short	0x0101


	//----- nvinfo : EIATTR_VRC_CTA_INIT_COUNT
	.align		4
        /*0034*/ 	.byte	0x02, 0x4a
	.zero		1
	.zero		1


	//----- nvinfo : EIATTR_EXIT_INSTR_OFFSETS
	.align		4
        /*0038*/ 	.byte	0x04, 0x1c
        /*003a*/ 	.short	(.L_46 - .L_45)


	//   ....[0]....
.L_45:
        /*003c*/ 	.word	0x00000f20


	//----- nvinfo : EIATTR_CRS_STACK_SIZE
	.align		4
.L_46:
        /*0040*/ 	.byte	0x04, 0x1e
        /*0042*/ 	.short	(.L_48 - .L_47)
.L_47:
        /*0044*/ 	.word	0x00000000


	//----- nvinfo : EIATTR_CBANK_PARAM_SIZE
	.align		4
.L_48:
        /*0048*/ 	.byte	0x03, 0x19
        /*004a*/ 	.short	0x0010


	//----- nvinfo : EIATTR_PARAM_CBANK
	.align		4
        /*004c*/ 	.byte	0x04, 0x0a
        /*004e*/ 	.short	(.L_50 - .L_49)
	.align		4
.L_49:
        /*0050*/ 	.word	index@(.nv.constant0._Z12setup_kernelP17curandStateXORWOWm)
        /*0054*/ 	.short	0x0380
        /*0056*/ 	.short	0x0010


	//----- nvinfo : EIATTR_SW_WAR
	.align		4
.L_50:
        /*0058*/ 	.byte	0x04, 0x36
        /*005a*/ 	.short	(.L_52 - .L_51)
.L_51:
        /*005c*/ 	.word	0x00000008
.L_52:


//--------------------- .nv.callgraph             --------------------------
	.section	.nv.callgraph,"",@"SHT_CUDA_CALLGRAPH"
	.align	4
	.sectionentsize	8
	.align		4
        /*0000*/ 	.word	0x00000000
	.align		4
        /*0004*/ 	.word	0xffffffff
	.align		4
        /*0008*/ 	.word	0x00000000
	.align		4
        /*000c*/ 	.word	0xfffffffe
	.align		4
        /*0010*/ 	.word	0x00000000
	.align		4
        /*0014*/ 	.word	0xfffffffd
	.align		4
        /*0018*/ 	.word	0x00000000
	.align		4
        /*001c*/ 	.word	0xfffffffc


//--------------------- .nv.constant4             --------------------------
	.section	.nv.constant4,"a",@progbits
	.align	8
	.align		8
.nv.constant4:
        /*0000*/ 	.dword	precalc_xorwow_matrix
	.align		8
        /*0008*/ 	.dword	precalc_xorwow_offset_matrix
	.align		8
        /*0010*/ 	.dword	mrg32k3aM1
	.align		8
        /*0018*/ 	.dword	mrg32k3aM2
	.align		8
        /*0020*/ 	.dword	mrg32k3aM1SubSeq
	.align		8
        /*0028*/ 	.dword	mrg32k3aM2SubSeq
	.align		8
        /*0030*/ 	.dword	mrg32k3aM1Seq
	.align		8
        /*0038*/ 	.dword	mrg32k3aM2Seq


//--------------------- .nv.constant3             --------------------------
	.section	.nv.constant3,"a",@progbits
	.align	8
.nv.constant3:
	.type		__cr_lgamma_table,@object
	.size		__cr_lgamma_table,(.L_8 - __cr_lgamma_table)
__cr_lgamma_table:
        /*0000*/ 	.byte	0x00, 0x00, 0x00, 0x00, 0x00, 0x00, 0x00, 0x00, 0x00, 0x00, 0x00, 0x00, 0x00, 0x00, 0x00, 0x00
        /*0010*/ 	.byte	0xef, 0x39, 0xfa, 0xfe, 0x42, 0x2e, 0xe6, 0x3f, 0x02, 0x20, 0x2a, 0xfa, 0x0b, 0xab, 0xfc, 0x3f
        /*0020*/ 	.byte	0xf9, 0x2c, 0x92, 0x7c, 0xa7, 0x6c, 0x09, 0x40, 0xc9, 0x79, 0x44, 0x3c, 0x64, 0x26, 0x13, 0x40
        /*0030*/ 	.byte	0xca, 0x01, 0xcf, 0x3a, 0x27, 0x51, 0x1a, 0x40, 0x30, 0xcc, 0x2d, 0xf3, 0xe1, 0x0c, 0x21, 0x40
        /*0040*/ 	.byte	0x0d, 0xb7, 0xfc, 0x82, 0x8e, 0x35, 0x25, 0x40
.L_8:


//--------------------- .text._Z11updateBoardPcPfP17curandStateXORWOW --------------------------
	.section	.text._Z11updateBoardPcPfP17curandStateXORWOW,"ax",@progbits
	.align	128
        .global         _Z11updateBoardPcPfP17curandStateXORWOW
        .type           _Z11updateBoardPcPfP17curandStateXORWOW,@function
        .size           _Z11updateBoardPcPfP17curandStateXORWOW,(.L_x_25 - _Z11updateBoardPcPfP17curandStateXORWOW)
        .other          _Z11updateBoardPcPfP17curandStateXORWOW,@"STO_CUDA_ENTRY STV_DEFAULT"
_Z11updateBoardPcPfP17curandStateXORWOW:
.text._Z11updateBoardPcPfP17curandStateXORWOW:
[----:B------:R-:W-:Y:S01]  /*0000*/  LDC R1, c[0x0][0x37c] ;  /* 0x0000df00ff017b82 */ /* 0x000fe20000000800 */
[----:B------:R-:W0:Y:S07]  /*0010*/  S2R R3, SR_TID.X ;  /* 0x0000000000037919 */ /* 0x000e2e0000002100 */
[----:B------:R-:W0:Y:S01]  /*0020*/  LDC.64 R4, c[0x0][0x390] ;  /* 0x0000e400ff047b82 */ /* 0x000e220000000a00 */
[----:B------:R-:W1:Y:S01]  /*0030*/  LDCU.64 UR4, c[0x0][0x358] ;  /* 0x00006b00ff0477ac */ /* 0x000e620008000a00 */
[----:B------:R-:W2:Y:S01]  /*0040*/  LDCU.64 UR6, c[0x0][0x380] ;  /* 0x00007000ff0677ac */ /* 0x000ea20008000a00 */
[----:B0-----:R-:W-:-:S05]  /*0050*/  IMAD.WIDE.U32 R4, R3, 0x30, R4 ;  /* 0x0000003003047825 */ /* 0x001fca00078e0004 */
[----:B-1----:R-:W3:Y:S04]  /*0060*/  LDG.E.64 R10, desc[UR4][R4.64] ;  /* 0x00000004040a7981 */ /* 0x002ee8000c1e1b00 */
[----:B------:R-:W4:Y:S04]  /*0070*/  LDG.E.64 R2, desc[UR4][R4.64+0x10] ;  /* 0x0000100404027981 */ /* 0x000f28000c1e1b00 */
[----:B------:R-:W5:Y:S01]  /*0080*/  LDG.E.64 R6, desc[UR4][R4.64+0x8] ;  /* 0x0000080404067981 */ /* 0x000f62000c1e1b00 */
[----:B---3--:R-:W-:-:S04]  /*0090*/  SHF.R.U32.HI R0, RZ, 0x2, R11 ;  /* 0x00000002ff007819 */ /* 0x008fc8000001160b */
[----:B------:R-:W-:Y:S01]  /*00a0*/  LOP3.LUT R0, R0, R11, RZ, 0x3c, !PT ;  /* 0x0000000b00007212 */ /* 0x000fe200078e3cff */
[----:B----4-:R-:W-:Y:S01]  /*00b0*/  IMAD.SHL.U32 R8, R3, 0x10, RZ ;  /* 0x0000001003087824 */ /* 0x010fe200078e00ff */
[----:B------:R0:W-:Y:S01]  /*00c0*/  STG.E.64 desc[UR4][R4.64+0x8], R2 ;  /* 0x0000080204007986 */ /* 0x0001e2000c101b04 */
[----:B-----5:R-:W-:Y:S02]  /*00d0*/  SHF.R.U32.HI R11, RZ, 0x2, R6 ;  /* 0x00000002ff0b7819 */ /* 0x020fe40000011606 */
[----:B------:R-:W-:Y:S02]  /*00e0*/  IMAD.SHL.U32 R9, R0, 0x2, RZ ;  /* 0x0000000200097824 */ /* 0x000fe400078e00ff */
[----:B------:R-:W-:-:S03]  /*00f0*/  LOP3.LUT R11, R11, R6, RZ, 0x3c, !PT ;  /* 0x000000060b0b7212 */ /* 0x000fc600078e3cff */
[----:B------:R-:W-:-:S04]  /*0100*/  LOP3.LUT R9, R3, R8, R9, 0x96, !PT ;  /* 0x0000000803097212 */ /* 0x000fc800078e9609 */
[----:B------:R-:W-:Y:S01]  /*0110*/  LOP3.LUT R8, R9, R0, RZ, 0x3c, !PT ;  /* 0x0000000009087212 */ /* 0x000fe200078e3cff */
[----:B------:R-:W-:-:S03]  /*0120*/  IMAD.SHL.U32 R9, R11, 0x2, RZ ;  /* 0x000000020b097824 */ /* 0x000fc600078e00ff */
[----:B------:R-:W-:Y:S01]  /*0130*/  IADD3 R0, PT, PT, R10, 0x587c5, R8 ;  /* 0x000587c50a007810 */ /* 0x000fe20007ffe008 */
[----:B------:R-:W-:Y:S02]  /*0140*/  IMAD.SHL.U32 R6, R8, 0x10, RZ ;  /* 0x0000001008067824 */ /* 0x000fe400078e00ff */
[----:B------:R-:W-:Y:S01]  /*0150*/  VIADD R10, R10, 0xb0f8a ;  /* 0x000b0f8a0a0a7836 */ /* 0x000fe20000000000 */
[----:B------:R-:W-:Y:S02]  /*0160*/  I2FP.F32.U32 R0, R0 ;  /* 0x0000000000007245 */ /* 0x000fe40000201000 */
[----:B------:R-:W-:Y:S01]  /*0170*/  LOP3.LUT R9, R11, R9, R6, 0x96, !PT ;  /* 0x000000090b097212 */ /* 0x000fe200078e9606 */
[----:B------:R-:W-:-:S03]  /*0180*/  IMAD.MOV.U32 R11, RZ, RZ, 0x2f800000 ;  /* 0x2f800000ff0b7424 */ /* 0x000fc600078e00ff */
[----:B------:R-:W-:Y:S01]  /*0190*/  LOP3.LUT R9, R9, R8, RZ, 0x3c, !PT ;  /* 0x0000000809097212 */ /* 0x000fe200078e3cff */
[----:B------:R-:W-:-:S04]  /*01a0*/  FFMA R0, R0, R11, 1.1641532182693481445e-10 ;  /* 0x2f00000000007423 */ /* 0x000fc8000000000b */
[----:B------:R-:W-:Y:S02]  /*01b0*/  IMAD.IADD R6, R9, 0x1, R10 ;  /* 0x0000000109067824 */ /* 0x000fe400078e020a */
[----:B------:R-:W-:Y:S01]  /*01c0*/  FMUL R0, R0, 1000000 ;  /* 0x4974240000007820 */ /* 0x000fe20000400000 */
[----:B------:R0:W-:Y:S02]  /*01d0*/  STG.E.64 desc[UR4][R4.64+0x10], R8 ;  /* 0x0000100804007986 */ /* 0x0001e4000c101b04 */
[----:B------:R-:W-:-:S03]  /*01e0*/  I2FP.F32.U32 R6, R6 ;  /* 0x0000000600067245 */ /* 0x000fc60000201000 */
[----:B------:R-:W1:Y:S02]  /*01f0*/  F2I.TRUNC.NTZ R0, R0 ;  /* 0x0000000000007305 */ /* 0x000e64000020f100 */
[----:B------:R-:W-:-:S04]  /*0200*/  FFMA R6, R6, R11, 1.1641532182693481445e-10 ;  /* 0x2f00000006067423 */ /* 0x000fc8000000000b */
[----:B------:R-:W-:-:S06]  /*0210*/  FMUL R12, R6, 1000000 ;  /* 0x49742400060c7820 */ /* 0x000fcc0000400000 */
[----:B------:R-:W3:Y:S01]  /*0220*/  F2I.TRUNC.NTZ R12, R12 ;  /* 0x0000000c000c7305 */ /* 0x000ee2000020f100 */
[----:B-1----:R-:W-:-:S05]  /*0230*/  IMAD.HI R6, R0, 0x5397829d, RZ ;  /* 0x5397829d00067827 */ /* 0x002fca00078e02ff */
[----:B------:R-:W-:-:S04]  /*0240*/  SHF.R.U32.HI R11, RZ, 0x1f, R6 ;  /* 0x0000001fff0b7819 */ /* 0x000fc80000011606 */
[----:B------:R-:W-:Y:S01]  /*0250*/  LEA.HI.SX32 R11, R6, R11, 0x1c ;  /* 0x0000000b060b7211 */ /* 0x000fe200078fe2ff */
[----:B---3--:R-:W-:-:S04]  /*0260*/  IMAD.HI R13, R12, 0x5397829d, RZ ;  /* 0x5397829d0c0d7827 */ /* 0x008fc800078e02ff */
[----:B------:R-:W-:Y:S01]  /*0270*/  IMAD R11, R11, -0x31, R0 ;  /* 0xffffffcf0b0b7824 */ /* 0x000fe200078e0200 */
[----:B------:R-:W-:-:S04]  /*0280*/  SHF.R.U32.HI R14, RZ, 0x1f, R13 ;  /* 0x0000001fff0e7819 */ /* 0x000fc8000001160d */
[----:B------:R-:W-:-:S05]  /*0290*/  LEA.HI.SX32 R13, R13, R14, 0x1c ;  /* 0x0000000e0d0d7211 */ /* 0x000fca00078fe2ff */
[----:B------:R-:W-:-:S04]  /*02a0*/  IMAD R0, R13, -0x31, R12 ;  /* 0xffffffcf0d007824 */ /* 0x000fc800078e020c */
[----:B------:R-:W-:Y:S02]  /*02b0*/  IMAD R0, R11, 0x32, R0 ;  /* 0x000000320b007824 */ /* 0x000fe400078e0200 */
[----:B------:R-:W-:-:S03]  /*02c0*/  IMAD.MOV.U32 R11, RZ, RZ, R7 ;  /* 0x000000ffff0b7224 */ /* 0x000fc600078e0007 */
[C---:B--2---:R-:W-:Y:S02]  /*02d0*/  IADD3 R6, P0, PT, R0.reuse, UR6, RZ ;  /* 0x0000000600067c10 */ /* 0x044fe4000ff1e0ff */
[----:B------:R0:W-:Y:S02]  /*02e0*/  STG.E.64 desc[UR4][R4.64], R10 ;  /* 0x0000000a04007986 */ /* 0x0001e4000c101b04 */
[----:B------:R-:W-:-:S05]  /*02f0*/  LEA.HI.X.SX32 R7, R0, UR7, 0x1, P0 ;  /* 0x0000000700077c11 */ /* 0x000fca00080f0eff */
[----:B------:R-:W2:Y:S04]  /*0300*/  LDG.E.S8 R12, desc[UR4][R6.64+0x33] ;  /* 0x00003304060c7981 */ /* 0x000ea8000c1e1300 */
[----:B------:R-:W2:Y:S04]  /*0310*/  LDG.E.S8 R13, desc[UR4][R6.64+0x31] ;  /* 0x00003104060d7981 */ /* 0x000ea8000c1e1300 */
[----:B------:R-:W2:Y:S04]  /*0320*/  LDG.E.S8 R14, desc[UR4][R6.64+-0x31] ;  /* 0xffffcf04060e7981 */ /* 0x000ea8000c1e1300 */
[----:B------:R-:W3:Y:S04]  /*0330*/  LDG.E.S8 R15, desc[UR4][R6.64+-0x33] ;  /* 0xffffcd04060f7981 */ /* 0x000ee8000c1e1300 */
[----:B------:R-:W4:Y:S01]  /*0340*/  LDG.E.S8 R0, desc[UR4][R6.64] ;  /* 0x0000000406007981 */ /* 0x000f22000c1e1300 */
[----:B------:R-:W-:Y:S01]  /*0350*/  BSSY.RECONVERGENT B0, `(.L_x_0) ;  /* 0x000003a000007945 */ /* 0x000fe20003800200 */
[----:B------:R-:W-:Y:S01]  /*0360*/  BAR.SYNC.DEFER_BLOCKING 0x0 ;  /* 0x0000000000007b1d */ /* 0x000fe20000010000 */
[----:B--2---:R-:W-:-:S05]  /*0370*/  IADD3 R12, PT, PT, R14, R13, R12 ;  /* 0x0000000d0e0c7210 */ /* 0x004fca0007ffe00c */
[----:B---3--:R-:W-:-:S04]  /*0380*/  IMAD.IADD R15, R12, 0x1, R15 ;  /* 0x000000010c0f7824 */ /* 0x008fc800078e020f */
[----:B----4-:R-:W-:-:S04]  /*0390*/  IMAD R0, R0, R15, RZ ;  /* 0x0000000f00007224 */ /* 0x010fc800078e02ff */
[----:B------:R-:W-:-:S05]  /*03a0*/  IMAD.SHL.U32 R0, R0, 0x2, RZ ;  /* 0x0000000200007824 */ /* 0x000fca00078e00ff */
[----:B------:R-:W-:-:S13]  /*03b0*/  ISETP.GE.AND P0, PT, R0, RZ, PT ;  /* 0x000000ff0000720c */ /* 0x000fda0003f06270 */
[----:B0-----:R-:W-:Y:S05]  /*03c0*/  @!P0 BRA `(.L_x_1) ;  /* 0x0000000000c88947 */ /* 0x001fea0003800000 */
[----:B------:R-:W0:Y:S02]  /*03d0*/  LDC.64 R2, c[0x0][0x388] ;  /* 0x0000e200ff027b82 */ /* 0x000e240000000a00 */
[----:B0-----:R-:W2:Y:S01]  /*03e0*/  LDG.E R9, desc[UR4][R2.64] ;  /* 0x0000000402097981 */ /* 0x001ea2000c1e1900 */
[----:B------:R-:W-:Y:S01]  /*03f0*/  I2FP.F32.U32 R0, R0 ;  /* 0x0000000000007245 */ /* 0x000fe20000201000 */
[----:B------:R-:W-:Y:S01]  /*0400*/  BSSY.RECONVERGENT B1, `(.L_x_2) ;  /* 0x000000d000017945 */ /* 0x000fe20003800200 */
[----:B--2---:R-:W0:Y:S08]  /*0410*/  MUFU.RCP R8, R9 ;  /* 0x0000000900087308 */ /* 0x004e300000001000 */
[----:B------:R-:W1:Y:S01]  /*0420*/  FCHK P0, -R0, R9 ;  /* 0x0000000900007302 */ /* 0x000e620000000100 */
[----:B0-----:R-:W-:-:S04]  /*0430*/  FFMA R11, -R9, R8, 1 ;  /* 0x3f800000090b7423 */ /* 0x001fc80000000108 */
[----:B------:R-:W-:-:S04]  /*0440*/  FFMA R11, R8, R11, R8 ;  /* 0x0000000b080b7223 */ /* 0x000fc80000000008 */
[----:B------:R-:W-:-:S04]  /*0450*/  FFMA R8, -R0, R11, RZ ;  /* 0x0000000b00087223 */ /* 0x000fc800000001ff */
[----:B------:R-:W-:-:S04]  /*0460*/  FFMA R10, -R9, R8, -R0 ;  /* 0x00000008090a7223 */ /* 0x000fc80000000900 */
[----:B------:R-:W-:Y:S01]  /*0470*/  FFMA R12, R11, R10, R8 ;  /* 0x0000000a0b0c7223 */ /* 0x000fe20000000008 */
[----:B-1----:R-:W-:Y:S06]  /*0480*/  @!P0 BRA `(.L_x_3) ;  /* 0x0000000000108947 */ /* 0x002fec0003800000 */
[----:B------:R-:W-:Y:S01]  /*0490*/  FADD R3, -R0, -RZ ;  /* 0x800000ff00037221 */ /* 0x000fe20000000100 */
[----:B------:R-:W-:-:S07]  /*04a0*/  MOV R2, 0x4c0 ;  /* 0x000004c000027802 */ /* 0x000fce0000000f00 */
[----:B------:R-:W-:Y:S05]  /*04b0*/  CALL.REL.NOINC `($__internal_0_$__cuda_sm3x_div_rn_noftz_f32_slowpath) ;  /* 0x0000000000a47944 */ /* 0x000fea0003c00000 */
[----:B------:R-:W-:-:S07]  /*04c0*/  IMAD.MOV.U32 R12, RZ, RZ, R0 ;  /* 0x000000ffff0c7224 */ /* 0x000fce00078e0000 */
.L_x_3:
[----:B------:R-:W-:Y:S05]  /*04d0*/  BSYNC.RECONVERGENT B1 ;  /* 0x0000000000017941 */ /* 0x000fea0003800200 */
.L_x_2:
[----:B------:R-:W2:Y:S04]  /*04e0*/  LDG.E.64 R2, desc[UR4][R4.64] ;  /* 0x0000000404027981 */ /* 0x000ea8000c1e1b00 */
[----:B------:R-:W3:Y:S04]  /*04f0*/  LDG.E.64 R8, desc[UR4][R4.64+0x10] ;  /* 0x0000100404087981 */ /* 0x000ee8000c1e1b00 */
[----:B------:R-:W4:Y:S01]  /*0500*/  LDG.E.64 R10, desc[UR4][R4.64+0x8] ;  /* 0x00000804040a7981 */ /* 0x000f22000c1e1b00 */
[----:B------:R-:W-:Y:S02]  /*0510*/  IMAD.MOV.U32 R13, RZ, RZ, 0x3bbb989d ;  /* 0x3bbb989dff0d7424 */ /* 0x000fe400078e00ff */
[----:B------:R-:W-:-:S02]  /*0520*/  IMAD.MOV.U32 R15, RZ, RZ, 0x437c0000 ;  /* 0x437c0000ff0f7424 */ /* 0x000fc400078e00ff */
[----:B------:R-:W-:-:S04]  /*0530*/  FFMA.SAT R0, R12, R13, 0.5 ;  /* 0x3f0000000c007423 */ /* 0x000fc8000000200d */
[----:B------:R-:W-:-:S04]  /*0540*/  FFMA.RM R0, R0, R15, 12582913 ;  /* 0x4b40000100007423 */ /* 0x000fc8000000400f */
[C---:B------:R-:W-:Y:S01]  /*0550*/  FADD R13, R0.reuse, -12583039 ;  /* 0xcb40007f000d7421 */ /* 0x040fe20000000000 */
[----:B------:R-:W-:-:S03]  /*0560*/  IMAD.SHL.U32 R0, R0, 0x800000, RZ ;  /* 0x0080000000007824 */ /* 0x000fc600078e00ff */
[----:B------:R-:W-:-:S04]  /*0570*/  FFMA R13, R12, 1.4426950216293334961, -R13 ;  /* 0x3fb8aa3b0c0d7823 */ /* 0x000fc8000000080d */
[----:B------:R-:W-:-:S06]  /*0580*/  FFMA R13, R12, 1.925963033500011079e-08, R13 ;  /* 0x32a570600c0d7823 */ /* 0x000fcc000000000d */
[----:B------:R-:W0:Y:S02]  /*0590*/  MUFU.EX2 R13, R13 ;  /* 0x0000000d000d7308 */ /* 0x000e240000000800 */
[----:B0-----:R-:W-:Y:S01]  /*05a0*/  FMUL R0, R0, R13 ;  /* 0x0000000d00007220 */ /* 0x001fe20000400000 */
[----:B--2---:R-:W-:-:S04]  /*05b0*/  SHF.R.U32.HI R14, RZ, 0x2, R3 ;  /* 0x00000002ff0e7819 */ /* 0x004fc80000011603 */
[----:B------:R-:W-:Y:S02]  /*05c0*/  LOP3.LUT R14, R14, R3, RZ, 0x3c, !PT ;  /* 0x000000030e0e7212 */ /* 0x000fe400078e3cff */
[C---:B---3--:R-:W-:Y:S01]  /*05d0*/  SHF.L.U32 R16, R9.reuse, 0x4, RZ ;  /* 0x0000000409107819 */ /* 0x048fe200000006ff */
[----:B----4-:R-:W-:Y:S02]  /*05e0*/  IMAD.MOV.U32 R17, RZ, RZ, R10 ;  /* 0x000000ffff117224 */ /* 0x010fe400078e000a */
[----:B------:R-:W-:Y:S02]  /*05f0*/  IMAD.SHL.U32 R3, R14, 0x2, RZ ;  /* 0x000000020e037824 */ /* 0x000fe400078e00ff */
[----:B------:R-:W-:Y:S02]  /*0600*/  IMAD.MOV.U32 R10, RZ, RZ, R11 ;  /* 0x000000ffff0a7224 */ /* 0x000fe400078e000b */
[----:B------:R-:W-:Y:S01]  /*0610*/  IMAD.MOV.U32 R11, RZ, RZ, R8 ;  /* 0x000000ffff0b7224 */ /* 0x000fe200078e0008 */
[----:B------:R-:W-:Y:S01]  /*0620*/  LOP3.LUT R3, R9, R16, R3, 0x96, !PT ;  /* 0x0000001009037212 */ /* 0x000fe200078e9603 */
[----:B------:R-:W-:-:S03]  /*0630*/  VIADD R16, R2, 0x587c5 ;  /* 0x000587c502107836 */ /* 0x000fc60000000000 */
[----:B------:R-:W-:Y:S01]  /*0640*/  LOP3.LUT R15, R3, R14, RZ, 0x3c, !PT ;  /* 0x0000000e030f7212 */ /* 0x000fe200078e3cff */
[----:B------:R-:W-:Y:S01]  /*0650*/  IMAD.MOV.U32 R3, RZ, RZ, 0x2f800000 ;  /* 0x2f800000ff037424 */ /* 0x000fe200078e00ff */
[----:B------:R0:W-:Y:S01]  /*0660*/  STG.E.64 desc[UR4][R4.64+0x8], R10 ;  /* 0x0000080a04007986 */ /* 0x0001e2000c101b04 */
[----:B------:R-:W-:Y:S02]  /*0670*/  IMAD.MOV.U32 R14, RZ, RZ, R9 ;  /* 0x000000ffff0e7224 */ /* 0x000fe400078e0009 */
[----:B------:R-:W-:Y:S01]  /*0680*/  IMAD.IADD R2, R15, 0x1, R16 ;  /* 0x000000010f027824 */ /* 0x000fe200078e0210 */
[----:B------:R0:W-:Y:S04]  /*0690*/  STG.E.64 desc[UR4][R4.64], R16 ;  /* 0x0000001004007986 */ /* 0x0001e8000c101b04 */
[----:B------:R-:W-:Y:S01]  /*06a0*/  I2FP.F32.U32 R2, R2 ;  /* 0x0000000200027245 */ /* 0x000fe20000201000 */
[----:B------:R0:W-:Y:S04]  /*06b0*/  STG.E.64 desc[UR4][R4.64+0x10], R14 ;  /* 0x0000100e04007986 */ /* 0x0001e8000c101b04 */
[----:B------:R-:W-:-:S05]  /*06c0*/  FFMA R3, R2, R3, 1.1641532182693481445e-10 ;  /* 0x2f00000002037423 */ /* 0x000fca0000000003 */
[----:B------:R-:W-:-:S13]  /*06d0*/  FSETP.GT.AND P0, PT, R0, R3, PT ;  /* 0x000000030000720b */ /* 0x000fda0003f04000 */
[----:B0-----:R-:W-:Y:S05]  /*06e0*/  @!P0 EXIT ;  /* 0x000000000000894d */ /* 0x001fea0003800000 */
.L_x_1:
[----:B------:R-:W-:Y:S05]  /*06f0*/  BSYNC.RECONVERGENT B0 ;  /* 0x0000000000007941 */ /* 0x000fea0003800200 */
.L_x_0:
[----:B------:R-:W2:Y:S02]  /*0700*/  LDG.E.U8 R0, desc[UR4][R6.64] ;  /* 0x0000000406007981 */ /* 0x000ea4000c1e1100 */
[----:B--2---:R-:W-:-:S04]  /*0710*/  IADD3 R0, PT, PT, RZ, -R0, RZ ;  /* 0x80000000ff007210 */ /* 0x004fc80007ffe0ff */
[----:B------:R-:W-:-:S05]  /*0720*/  PRMT R3, R0, 0x7710, RZ ;  /* 0x0000771000037816 */ /* 0x000fca00000000ff */
[----:B------:R-:W-:Y:S01]  /*0730*/  STG.E.U8 desc[UR4][R6.64], R3 ;  /* 0x0000000306007986 */ /* 0x000fe2000c101104 */
[----:B------:R-:W-:Y:S05]  /*0740*/  EXIT ;  /* 0x000000000000794d */ /* 0x000fea0003800000 */
        .weak           $__internal_0_$__cuda_sm3x_div_rn_noftz_f32_slowpath
        .type           $__internal_0_$__cuda_sm3x_div_rn_noftz_f32_slowpath,@function
        .size           $__internal_0_$__cuda_sm3x_div_rn_noftz_f32_slowpath,(.L_x_25 - $__internal_0_$__cuda_sm3x_div_rn_noftz_f32_slowpath)
$__internal_0_$__cuda_sm3x_div_rn_noftz_f32_slowpath:
[----:B------:R-:W-:Y:S01]  /*0750*/  SHF.R.U32.HI R8, RZ, 0x17, R9 ;  /* 0x00000017ff087819 */ /* 0x000fe20000011609 */
[----:B------:R-:W-:Y:S01]  /*0760*/  BSSY.RECONVERGENT B2, `(.L_x_4) ;  /* 0x0000063000027945 */ /* 0x000fe20003800200 */
[----:B------:R-:W-:Y:S02]  /*0770*/  SHF.R.U32.HI R0, RZ, 0x17, R3 ;  /* 0x00000017ff007819 */ /* 0x000fe40000011603 */
[----:B------:R-:W-:Y:S02]  /*0780*/  LOP3.LUT R11, R8, 0xff, RZ, 0xc0, !PT ;  /* 0x000000ff080b7812 */ /* 0x000fe400078ec0ff */
[----:B------:R-:W-:-:S03]  /*0790*/  LOP3.LUT R10, R0, 0xff, RZ, 0xc0, !PT ;  /* 0x000000ff000a7812 */ /* 0x000fc600078ec0ff */
[----:B------:R-:W-:Y:S02]  /*07a0*/  VIADD R13, R11, 0xffffffff ;  /* 0xffffffff0b0d7836 */ /* 0x000fe40000000000 */
[----:B------:R-:W-:-:S03]  /*07b0*/  VIADD R12, R10, 0xffffffff ;  /* 0xffffffff0a0c7836 */ /* 0x000fc60000000000 */
[----:B------:R-:W-:-:S04]  /*07c0*/  ISETP.GT.U32.AND P0, PT, R13, 0xfd, PT ;  /* 0x000000fd0d00780c */ /* 0x000fc80003f04070 */
[----:B------:R-:W-:-:S13]  /*07d0*/  ISETP.GT.U32.OR P0, PT, R12, 0xfd, P0 ;  /* 0x000000fd0c00780c */ /* 0x000fda0000704470 */
[----:B------:R-:W-:Y:S01]  /*07e0*/  @!P0 IMAD.MOV.U32 R8, RZ, RZ, RZ ;  /* 0x000000ffff088224 */ /* 0x000fe200078e00ff */
[----:B------:R-:W-:Y:S06]  /*07f0*/  @!P0 BRA `(.L_x_5) ;  /* 0x0000000000608947 */ /* 0x000fec0003800000 */
[----:B------:R-:W-:Y:S01]  /*0800*/  FSETP.GTU.FTZ.AND P0, PT, |R3|, +INF , PT ;  /* 0x7f8000000300780b */ /* 0x000fe20003f1c200 */
[----:B------:R-:W-:Y:S01]  /*0810*/  IMAD.MOV.U32 R0, RZ, RZ, R9 ;  /* 0x000000ffff007224 */ /* 0x000fe200078e0009 */
[----:B------:R-:W-:-:S04]  /*0820*/  FSETP.GTU.FTZ.AND P1, PT, |R9|, +INF , PT ;  /* 0x7f8000000900780b */ /* 0x000fc80003f3c200 */
[----:B------:R-:W-:-:S13]  /*0830*/  PLOP3.LUT P0, PT, P0, P1, PT, 0xf8, 0x8f ;  /* 0x00000000008f781c */ /* 0x000fda0000703f70 */
[----:B------:R-:W-:Y:S05]  /*0840*/  @P0 BRA `(.L_x_6) ;  /* 0x00000004004c0947 */ /* 0x000fea0003800000 */
[----:B------:R-:W-:-:S13]  /*0850*/  LOP3.LUT P0, RZ, R9, 0x7fffffff, R3, 0xc8, !PT ;  /* 0x7fffffff09ff7812 */ /* 0x000fda000780c803 */
[----:B------:R-:W-:Y:S05]  /*0860*/  @!P0 BRA `(.L_x_7) ;  /* 0x00000004003c8947 */ /* 0x000fea0003800000 */
[C---:B------:R-:W-:Y:S02]  /*0870*/  FSETP.NEU.FTZ.AND P2, PT, |R3|.reuse, +INF , PT ;  /* 0x7f8000000300780b */ /* 0x040fe40003f5d200 */
[----:B------:R-:W-:Y:S02]  /*0880*/  FSETP.NEU.FTZ.AND P1, PT, |R0|, +INF , PT ;  /* 0x7f8000000000780b */ /* 0x000fe40003f3d200 */
[----:B------:R-:W-:-:S11]  /*0890*/  FSETP.NEU.FTZ.AND P0, PT, |R3|, +INF , PT ;  /* 0x7f8000000300780b */ /* 0x000fd60003f1d200 */
[----:B------:R-:W-:Y:S05]  /*08a0*/  @!P1 BRA !P2, `(.L_x_7) ;  /* 0x00000004002c9947 */ /* 0x000fea0005000000 */
[----:B------:R-:W-:-:S04]  /*08b0*/  LOP3.LUT P2, RZ, R3, 0x7fffffff, RZ, 0xc0, !PT ;  /* 0x7fffffff03ff7812 */ /* 0x000fc8000784c0ff */
[----:B------:R-:W-:-:S13]  /*08c0*/  PLOP3.LUT P1, PT, P1, P2, PT, 0x2f, 0xf2 ;  /* 0x0000000000f2781c */ /* 0x000fda0000f24577 */
[----:B------:R-:W-:Y:S05]  /*08d0*/  @P1 BRA `(.L_x_8) ;  /* 0x0000000400181947 */ /* 0x000fea0003800000 */
[----:B------:R-:W-:-:S04]  /*08e0*/  LOP3.LUT P1, RZ, R9, 0x7fffffff, RZ, 0xc0, !PT ;  /* 0x7fffffff09ff7812 */ /* 0x000fc8000782c0ff */
[----:B------:R-:W-:-:S13]  /*08f0*/  PLOP3.LUT P0, PT, P0, P1, PT, 0x2f, 0xf2 ;  /* 0x0000000000f2781c */ /* 0x000fda0000702577 */
[----:B------:R-:W-:Y:S05]  /*0900*/  @P0 BRA `(.L_x_9) ;  /* 0x0000000400000947 */ /* 0x000fea0003800000 */
[----:B------:R-:W-:Y:S02]  /*0910*/  ISETP.GE.AND P0, PT, R12, RZ, PT ;  /* 0x000000ff0c00720c */ /* 0x000fe40003f06270 */
[----:B------:R-:W-:-:S11]  /*0920*/  ISETP.GE.AND P1, PT, R13, RZ, PT ;  /* 0x000000ff0d00720c */ /* 0x000fd60003f26270 */
[----:B------:R-:W-:Y:S02]  /*0930*/  @P0 IMAD.MOV.U32 R8, RZ, RZ, RZ ;  /* 0x000000ffff080224 */ /* 0x000fe400078e00ff */
[----:B------:R-:W-:Y:S01]  /*0940*/  @!P0 FFMA R3, R3, 1.84467440737095516160e+19, RZ ;  /* 0x5f80000003038823 */ /* 0x000fe200000000ff */
[----:B------:R-:W-:Y:S02]  /*0950*/  @!P0 IMAD.MOV.U32 R8, RZ, RZ, -0x40 ;  /* 0xffffffc0ff088424 */ /* 0x000fe400078e00ff */
[----:B------:R-:W-:Y:S02]  /*0960*/  @!P1 FFMA R9, R0, 1.84467440737095516160e+19, RZ ;  /* 0x5f80000000099823 */ /* 0x000fe400000000ff */
[----:B------:R-:W-:-:S07]  /*0970*/  @!P1 VIADD R8, R8, 0x40 ;  /* 0x0000004008089836 */ /* 0x000fce0000000000 */
.L_x_5:
[----:B------:R-:W-:Y:S01]  /*0980*/  LEA R0, R11, 0xc0800000, 0x17 ;  /* 0xc08000000b007811 */ /* 0x000fe200078eb8ff */
[----:B------:R-:W-:Y:S01]  /*0990*/  VIADD R10, R10, 0xffffff81 ;  /* 0xffffff810a0a7836 */ /* 0x000fe20000000000 */
[----:B------:R-:W-:Y:S03]  /*09a0*/  BSSY.RECONVERGENT B3, `(.L_x_10) ;  /* 0x0000035000037945 */ /* 0x000fe60003800200 */
[----:B------:R-:W-:Y:S01]  /*09b0*/  IMAD.IADD R9, R9, 0x1, -R0 ;  /* 0x0000000109097824 */ /* 0x000fe200078e0a00 */
[C---:B------:R-:W-:Y:S01]  /*09c0*/  IADD3 R11, PT, PT, R10.reuse, 0x7f, -R11 ;  /* 0x0000007f0a0b7810 */ /* 0x040fe20007ffe80b */
[----:B------:R-:W-:Y:S02]  /*09d0*/  IMAD R0, R10, -0x800000, R3 ;  /* 0xff8000000a007824 */ /* 0x000fe400078e0203 */
[----:B------:R-:W0:Y:S01]  /*09e0*/  MUFU.RCP R12, R9 ;  /* 0x00000009000c7308 */ /* 0x000e220000001000 */
[----:B------:R-:W-:Y:S01]  /*09f0*/  FADD.FTZ R13, -R9, -RZ ;  /* 0x800000ff090d7221 */ /* 0x000fe20000010100 */
[----:B------:R-:W-:-:S03]  /*0a00*/  IADD3 R11, PT, PT, R11, R8, RZ ;  /* 0x000000080b0b7210 */ /* 0x000fc60007ffe0ff */
[----:B0-----:R-:W-:-:S04]  /*0a10*/  FFMA R15, R12, R13, 1 ;  /* 0x3f8000000c0f7423 */ /* 0x001fc8000000000d */
[----:B------:R-:W-:-:S04]  /*0a20*/  FFMA R14, R12, R15, R12 ;  /* 0x0000000f0c0e7223 */ /* 0x000fc8000000000c */
[----:B------:R-:W-:-:S04]  /*0a30*/  FFMA R3, R0, R14, RZ ;  /* 0x0000000e00037223 */ /* 0x000fc800000000ff */
[----:B------:R-:W-:-:S04]  /*0a40*/  FFMA R12, R13, R3, R0 ;  /* 0x000000030d0c7223 */ /* 0x000fc80000000000 */
[----:B------:R-:W-:-:S04]  /*0a50*/  FFMA R15, R14, R12, R3 ;  /* 0x0000000c0e0f7223 */ /* 0x000fc80000000003 */
[----:B------:R-:W-:-:S04]  /*0a60*/  FFMA R12, R13, R15, R0 ;  /* 0x0000000f0d0c7223 */ /* 0x000fc80000000000 */
[----:B------:R-:W-:-:S05]  /*0a70*/  FFMA R0, R14, R12, R15 ;  /* 0x0000000c0e007223 */ /* 0x000fca000000000f */
[----:B------:R-:W-:-:S04]  /*0a80*/  SHF.R.U32.HI R3, RZ, 0x17, R0 ;  /* 0x00000017ff037819 */ /* 0x000fc80000011600 */
[----:B------:R-:W-:-:S05]  /*0a90*/  LOP3.LUT R3, R3, 0xff, RZ, 0xc0, !PT ;  /* 0x000000ff03037812 */ /* 0x000fca00078ec0ff */
[----:B------:R-:W-:-:S04]  /*0aa0*/  IMAD.IADD R13, R3, 0x1, R11 ;  /* 0x00000001030d7824 */ /* 0x000fc800078e020b */
[----:B------:R-:W-:-:S05]  /*0ab0*/  VIADD R3, R13, 0xffffffff ;  /* 0xffffffff0d037836 */ /* 0x000fca0000000000 */
[----:B------:R-:W-:-:S13]  /*0ac0*/  ISETP.GE.U32.AND P0, PT, R3, 0xfe, PT ;  /* 0x000000fe0300780c */ /* 0x000fda0003f06070 */
[----:B------:R-:W-:Y:S05]  /*0ad0*/  @!P0 BRA `(.L_x_11) ;  /* 0x0000000000808947 */ /* 0x000fea0003800000 */
[----:B------:R-:W-:-:S13]  /*0ae0*/  ISETP.GT.AND P0, PT, R13, 0xfe, PT ;  /* 0x000000fe0d00780c */ /* 0x000fda0003f04270 */
[----:B------:R-:W-:Y:S05]  /*0af0*/  @P0 BRA `(.L_x_12) ;  /* 0x00000000006c0947 */ /* 0x000fea0003800000 */
[----:B------:R-:W-:-:S13]  /*0b00*/  ISETP.GE.AND P0, PT, R13, 0x1, PT ;  /* 0x000000010d00780c */ /* 0x000fda0003f06270 */
[----:B------:R-:W-:Y:S05]  /*0b10*/  @P0 BRA `(.L_x_13) ;  /* 0x0000000000740947 */ /* 0x000fea0003800000 */
[----:B------:R-:W-:Y:S02]  /*0b20*/  ISETP.GE.AND P0, PT, R13, -0x18, PT ;  /* 0xffffffe80d00780c */ /* 0x000fe40003f06270 */
[----:B------:R-:W-:-:S11]  /*0b30*/  LOP3.LUT R0, R0, 0x80000000, RZ, 0xc0, !PT ;  /* 0x8000000000007812 */ /* 0x000fd600078ec0ff */
[----:B------:R-:W-:Y:S05]  /*0b40*/  @!P0 BRA `(.L_x_13) ;  /* 0x0000000000688947 */ /* 0x000fea0003800000 */
[CCC-:B------:R-:W-:Y:S01]  /*0b50*/  FFMA.RZ R3, R14.reuse, R12.reuse, R15.reuse ;  /* 0x0000000c0e037223 */ /* 0x1c0fe2000000c00f */
[C---:B------:R-:W-:Y:S02]  /*0b60*/  VIADD R10, R13.reuse, 0x20 ;  /* 0x000000200d0a7836 */ /* 0x040fe40000000000 */
[CC--:B------:R-:W-:Y:S01]  /*0b70*/  FFMA.RM R8, R14.reuse, R12.reuse, R15 ;  /* 0x0000000c0e087223 */ /* 0x0c0fe2000000400f */
[----:B------:R-:W-:Y:S01]  /*0b80*/  IMAD.MOV R11, RZ, RZ, -R13 ;  /* 0x000000ffff0b7224 */ /* 0x000fe200078e0a0d */
[----:B------:R-:W-:Y:S02]  /*0b90*/  ISETP.NE.AND P2, PT, R13, RZ, PT ;  /* 0x000000ff0d00720c */ /* 0x000fe40003f45270 */
[----:B------:R-:W-:Y:S01]  /*0ba0*/  LOP3.LUT R9, R3, 0x7fffff, RZ, 0xc0, !PT ;  /* 0x007fffff03097812 */ /* 0x000fe200078ec0ff */
[----:B------:R-:W-:Y:S01]  /*0bb0*/  FFMA.RP R3, R14, R12, R15 ;  /* 0x0000000c0e037223 */ /* 0x000fe2000000800f */
[----:B------:R-:W-:Y:S02]  /*0bc0*/  ISETP.NE.AND P1, PT, R13, RZ, PT ;  /* 0x000000ff0d00720c */ /* 0x000fe40003f25270 */
[----:B------:R-:W-:-:S02]  /*0bd0*/  LOP3.LUT R9, R9, 0x800000, RZ, 0xfc, !PT ;  /* 0x0080000009097812 */ /* 0x000fc400078efcff */
[----:B------:R-:W-:Y:S02]  /*0be0*/  FSETP.NEU.FTZ.AND P0, PT, R3, R8, PT ;  /* 0x000000080300720b */ /* 0x000fe40003f1d000 */
[----:B------:R-:W-:Y:S02]  /*0bf0*/  SHF.L.U32 R10, R9, R10, RZ ;  /* 0x0000000a090a7219 */ /* 0x000fe400000006ff */
[----:B------:R-:W-:Y:S02]  /*0c00*/  SEL R8, R11, RZ, P2 ;  /* 0x000000ff0b087207 */ /* 0x000fe40001000000 */
[----:B------:R-:W-:Y:S02]  /*0c10*/  ISETP.NE.AND P1, PT, R10, RZ, P1 ;  /* 0x000000ff0a00720c */ /* 0x000fe40000f25270 */
[----:B------:R-:W-:Y:S02]  /*0c20*/  SHF.R.U32.HI R8, RZ, R8, R9 ;  /* 0x00000008ff087219 */ /* 0x000fe40000011609 */
[----:B------:R-:W-:-:S02]  /*0c30*/  PLOP3.LUT P0, PT, P0, P1, PT, 0xf8, 0x8f ;  /* 0x00000000008f781c */ /* 0x000fc40000703f70 */
[----:B------:R-:W-:Y:S02]  /*0c40*/  SHF.R.U32.HI R10, RZ, 0x1, R8 ;  /* 0x00000001ff0a7819 */ /* 0x000fe40000011608 */
[----:B------:R-:W-:-:S04]  /*0c50*/  SEL R3, RZ, 0x1, !P0 ;  /* 0x00000001ff037807 */ /* 0x000fc80004000000 */
[----:B------:R-:W-:-:S04]  /*0c60*/  LOP3.LUT R3, R3, 0x1, R10, 0xf8, !PT ;  /* 0x0000000103037812 */ /* 0x000fc800078ef80a */
[----:B------:R-:W-:-:S05]  /*0c70*/  LOP3.LUT R3, R3, R8, RZ, 0xc0, !PT ;  /* 0x0000000803037212 */ /* 0x000fca00078ec0ff */
[----:B------:R-:W-:-:S05]  /*0c80*/  IMAD.IADD R3, R10, 0x1, R3 ;  /* 0x000000010a037824 */ /* 0x000fca00078e0203 */
[----:B------:R-:W-:Y:S01]  /*0c90*/  LOP3.LUT R0, R3, R0, RZ, 0xfc, !PT ;  /* 0x0000000003007212 */ /* 0x000fe200078efcff */
[----:B------:R-:W-:Y:S06]  /*0ca0*/  BRA `(.L_x_13) ;  /* 0x0000000000107947 */ /* 0x000fec0003800000 */
.L_x_12:
[----:B------:R-:W-:-:S04]  /*0cb0*/  LOP3.LUT R0, R0, 0x80000000, RZ, 0xc0, !PT ;  /* 0x8000000000007812 */ /* 0x000fc800078ec0ff */
[----:B------:R-:W-:Y:S01]  /*0cc0*/  LOP3.LUT R0, R0, 0x7f800000, RZ, 0xfc, !PT ;  /* 0x7f80000000007812 */ /* 0x000fe200078efcff */
[----:B------:R-:W-:Y:S06]  /*0cd0*/  BRA `(.L_x_13) ;  /* 0x0000000000047947 */ /* 0x000fec0003800000 */
.L_x_11:
[----:B------:R-:W-:-:S07]  /*0ce0*/  IMAD R0, R11, 0x800000, R0 ;  /* 0x008000000b007824 */ /* 0x000fce00078e0200 */
.L_x_13:
[----:B------:R-:W-:Y:S05]  /*0cf0*/  BSYNC.RECONVERGENT B3 ;  /* 0x0000000000037941 */ /* 0x000fea0003800200 */
.L_x_10:
[----:B------:R-:W-:Y:S05]  /*0d00*/  BRA `(.L_x_14) ;  /* 0x0000000000207947 */ /* 0x000fea0003800000 */
.L_x_9:
[----:B------:R-:W-:-:S04]  /*0d10*/  LOP3.LUT R0, R9, 0x80000000, R3, 0x48, !PT ;  /* 0x8000000009007812 */ /* 0x000fc800078e4803 */
[----:B------:R-:W-:Y:S01]  /*0d20*/  LOP3.LUT R0, R0, 0x7f800000, RZ, 0xfc, !PT ;  /* 0x7f80000000007812 */ /* 0x000fe200078efcff */
[----:B------:R-:W-:Y:S06]  /*0d30*/  BRA `(.L_x_14) ;  /* 0x0000000000147947 */ /* 0x000fec0003800000 */
.L_x_8:
[----:B------:R-:W-:Y:S01]  /*0d40*/  LOP3.LUT R0, R9, 0x80000000, R3, 0x48, !PT ;  /* 0x8000000009007812 */ /* 0x000fe200078e4803 */
[----:B------:R-:W-:Y:S06]  /*0d50*/  BRA `(.L_x_14) ;  /* 0x00000000000c7947 */ /* 0x000fec0003800000 */
.L_x_7:
[----:B------:R-:W0:Y:S01]  /*0d60*/  MUFU.RSQ R0, -QNAN ;  /* 0xffc0000000007908 */ /* 0x000e220000001400 */
[----:B------:R-:W-:Y:S05]  /*0d70*/  BRA `(.L_x_14) ;  /* 0x0000000000047947 */ /* 0x000fea0003800000 */
.L_x_6:
[----:B------:R-:W-:-:S07]  /*0d80*/  FADD.FTZ R0, R3, R0 ;  /* 0x0000000003007221 */ /* 0x000fce0000010000 */
.L_x_14:
[----:B------:R-:W-:Y:S05]  /*0d90*/  BSYNC.RECONVERGENT B2 ;  /* 0x0000000000027941 */ /* 0x000fea0003800200 */
.L_x_4:
[----:B------:R-:W-:-:S04]  /*0da0*/  IMAD.MOV.U32 R3, RZ, RZ, 0x0 ;  /* 0x00000000ff037424 */ /* 0x000fc800078e00ff */
[----:B0-----:R-:W-:Y:S05]  /*0db0*/  RET.REL.NODEC R2 `(_Z11updateBoardPcPfP17curandStateXORWOW) ;  /* 0xfffffff002907950 */ /* 0x001fea0003c3ffff */
.L_x_15:
[----:B------:R-:W-:-:S00]  /*0dc0*/  BRA `(.L_x_15) ;  /* 0xfffffffc00fc7947 */ /* 0x000fc0000383ffff */
[----:B------:R-:W-:-:S00]  /*0dd0*/  NOP ;  /* 0x0000000000007918 */ /* 0x000fc00000000000 */
        /* <DEDUP_REMOVED lines=10> */
.L_x_25:


//--------------------- .text._Z12setup_kernelP17curandStateXORWOWm --------------------------
	.section	.text._Z12setup_kernelP17curandStateXORWOWm,"ax",@progbits
	.align	128
        .global         _Z12setup_kernelP17curandStateXORWOWm
        .type           _Z12setup_kernelP17curandStateXORWOWm,@function
        .size           _Z12setup_kernelP17curandStateXORWOWm,(.L_x_27 - _Z12setup_kernelP17curandStateXORWOWm)
        .other          _Z12setup_kernelP17curandStateXORWOWm,@"STO_CUDA_ENTRY STV_DEFAULT"
_Z12setup_kernelP17curandStateXORWOWm:
.text._Z12setup_kernelP17curandStateXORWOWm:
[----:B------:R-:W-:Y:S08]  /*0000*/  LDC R1, c[0x0][0x37c] ;  /* 0x0000df00ff017b82 */ /* 0x000ff00000000800 */
[----:B------:R-:W0:Y:S01]  /*0010*/  LDC.64 R4, c[0x0][0x388] ;  /* 0x0000e200ff047b82 */ /* 0x000e220000000a00 */
[----:B------:R-:W1:Y:S01]  /*0020*/  S2R R13, SR_TID.X ;  /* 0x00000000000d7919 */ /* 0x000e620000002100 */
[----:B------:R-:W2:Y:S01]  /*0030*/  LDCU.64 UR4, c[0x0][0x358] ;  /* 0x00006b00ff0477ac */ /* 0x000ea20008000a00 */
[----:B------:R-:W-:Y:S05]  /*0040*/  BSSY.RECONVERGENT B0, `(.L_x_16) ;  /* 0x00000e7000007945 */ /* 0x000fea0003800200 */
[----:B------:R-:W1:Y:S01]  /*0050*/  LDC.64 R2, c[0x0][0x380] ;  /* 0x0000e000ff027b82 */ /* 0x000e620000000a00 */
[----:B0-----:R-:W-:-:S02]  /*0060*/  LOP3.LUT R0, R4, 0xaad26b49, RZ, 0x3c, !PT ;  /* 0xaad26b4904007812 */ /* 0x001fc400078e3cff */
[----:B------:R-:W-:-:S03]  /*0070*/  LOP3.LUT R4, R5, 0xf7dcefdd, RZ, 0x3c, !PT ;  /* 0xf7dcefdd05047812 */ /* 0x000fc600078e3cff */
[----:B------:R-:W-:Y:S02]  /*0080*/  IMAD R0, R0, 0x4182bed5, RZ ;  /* 0x4182bed500007824 */ /* 0x000fe400078e02ff */
[----:B------:R-:W-:Y:S02]  /*0090*/  IMAD R5, R4, -0x658354e5, RZ ;  /* 0x9a7cab1b04057824 */ /* 0x000fe400078e02ff */
[----:B-1----:R-:W-:Y:S01]  /*00a0*/  IMAD.WIDE.U32 R2, R13, 0x30, R2 ;  /* 0x000000300d027825 */ /* 0x002fe200078e0002 */
[C---:B------:R-:W-:Y:S02]  /*00b0*/  LOP3.LUT R8, R0.reuse, 0x159a55e5, RZ, 0x3c, !PT ;  /* 0x159a55e500087812 */ /* 0x040fe400078e3cff */
[C---:B------:R-:W-:Y:S01]  /*00c0*/  IADD3 R6, PT, PT, R0.reuse, 0x64f0c9, R5 ;  /* 0x0064f0c900067810 */ /* 0x040fe20007ffe005 */
[C---:B------:R-:W-:Y:S01]  /*00d0*/  VIADD R7, R0.reuse, 0x75bcd15 ;  /* 0x075bcd1500077836 */ /* 0x040fe20000000000 */
[----:B------:R-:W-:Y:S01]  /*00e0*/  LOP3.LUT R10, R5, 0x5491333, RZ, 0x3c, !PT ;  /* 0x05491333050a7812 */ /* 0x000fe200078e3cff */
[----:B------:R-:W-:Y:S01]  /*00f0*/  VIADD R11, R0, 0x583f19 ;  /* 0x00583f19000b7836 */ /* 0x000fe20000000000 */
[----:B------:R-:W-:Y:S01]  /*0100*/  ISETP.NE.AND P0, PT, R13, RZ, PT ;  /* 0x000000ff0d00720c */ /* 0x000fe20003f05270 */
[----:B------:R-:W-:Y:S01]  /*0110*/  VIADD R9, R5, 0x1f123bb5 ;  /* 0x1f123bb505097836 */ /* 0x000fe20000000000 */
[----:B--2---:R0:W-:Y:S04]  /*0120*/  STG.E.64 desc[UR4][R2.64], R6 ;  /* 0x0000000602007986 */ /* 0x0041e8000c101b04 */
[----:B------:R0:W-:Y:S04]  /*0130*/  STG.E.64 desc[UR4][R2.64+0x8], R8 ;  /* 0x0000080802007986 */ /* 0x0001e8000c101b04 */
[----:B------:R0:W-:Y:S03]  /*0140*/  STG.E.64 desc[UR4][R2.64+0x10], R10 ;  /* 0x0000100a02007986 */ /* 0x0001e6000c101b04 */
[----:B------:R-:W-:Y:S05]  /*0150*/  @!P0 BRA `(.L_x_17) ;  /* 0x0000000c00548947 */ /* 0x000fea0003800000 */
[----:B------:R-:W-:Y:S01]  /*0160*/  IMAD.MOV.U32 R0, RZ, RZ, R13 ;  /* 0x000000ffff007224 */ /* 0x000fe200078e000d */
[----:B0-----:R-:W-:-:S07]  /*0170*/  CS2R R10, SRZ ;  /* 0x00000000000a7805 */ /* 0x001fce000001ff00 */
.L_x_23:
[----:B0-----:R-:W-:Y:S01]  /*0180*/  LOP3.LUT R2, R0, 0x3, RZ, 0xc0, !PT ;  /* 0x0000000300027812 */ /* 0x001fe200078ec0ff */
[----:B------:R-:W-:Y:S03]  /*0190*/  BSSY.RECONVERGENT B1, `(.L_x_18) ;  /* 0x00000cb000017945 */ /* 0x000fe60003800200 */
[----:B------:R-:W-:-:S04]  /*01a0*/  ISETP.NE.U32.AND P0, PT, R2, RZ, PT ;  /* 0x000000ff0200720c */ /* 0x000fc80003f05070 */
[----:B------:R-:W-:-:S13]  /*01b0*/  ISETP.NE.AND.EX P0, PT, RZ, RZ, PT, P0 ;  /* 0x000000ffff00720c */ /* 0x000fda0003f05300 */
[----:B------:R-:W-:Y:S05]  /*01c0*/  @!P0 BRA `(.L_x_19) ;  /* 0x0000000c001c8947 */ /* 0x000fea0003800000 */
[----:B------:R-:W0:Y:S01]  /*01d0*/  LDC.64 R6, c[0x4][RZ] ;  /* 0x01000000ff067b82 */ /* 0x000e220000000a00 */
[----:B------:R-:W-:Y:S02]  /*01e0*/  IMAD.MOV.U32 R12, RZ, RZ, RZ ;  /* 0x000000ffff0c7224 */ /* 0x000fe400078e00ff */
[----:B0-----:R-:W-:-:S07]  /*01f0*/  IMAD.WIDE.U32 R6, R10, 0xc80, R6 ;  /* 0x00000c800a067825 */ /* 0x001fce00078e0006 */
.L_x_22:
[----:B0-----:R-:W-:Y:S01]  /*0200*/  IMAD.MOV.U32 R13, RZ, RZ, RZ ;  /* 0x000000ffff0d7224 */ /* 0x001fe200078e00ff */
[----:B------:R-:W-:Y:S01]  /*0210*/  CS2R R2, SRZ ;  /* 0x0000000000027805 */ /* 0x000fe2000001ff00 */
[----:B------:R-:W-:Y:S01]  /*0220*/  IMAD.MOV.U32 R15, RZ, RZ, RZ ;  /* 0x000000ffff0f7224 */ /* 0x000fe200078e00ff */
[----:B------:R-:W-:-:S07]  /*0230*/  CS2R R4, SRZ ;  /* 0x0000000000047805 */ /* 0x000fce000001ff00 */
.L_x_21:
[----:B------:R-:W0:Y:S01]  /*0240*/  S2R R14, SR_TID.X ;  /* 0x00000000000e7919 */ /* 0x000e220000002100 */
[----:B------:R-:W0:Y:S02]  /*0250*/  LDC.64 R8, c[0x0][0x380] ;  /* 0x0000e000ff087b82 */ /* 0x000e240000000a00 */
[----:B0-----:R-:W-:-:S04]  /*0260*/  IMAD.WIDE.U32 R8, R14, 0x30, R8 ;  /* 0x000000300e087825 */ /* 0x001fc800078e0008 */
[----:B------:R-:W-:-:S05]  /*0270*/  IMAD.WIDE.U32 R8, R15, 0x4, R8 ;  /* 0x000000040f087825 */ /* 0x000fca00078e0008 */
[----:B------:R0:W5:Y:S01]  /*0280*/  LDG.E R16, desc[UR4][R8.64+0x4] ;  /* 0x0000040408107981 */ /* 0x000162000c1e1900 */
[----:B------:R-:W-:-:S07]  /*0290*/  IMAD.MOV.U32 R17, RZ, RZ, RZ ;  /* 0x000000ffff117224 */ /* 0x000fce00078e00ff */
.L_x_20:
[----:B-----5:R-:W-:Y:S01]  /*02a0*/  SHF.R.U32.HI R24, RZ, R17, R16 ;  /* 0x00000011ff187219 */ /* 0x020fe20000011610 */
[----:B0-----:R-:W-:-:S03]  /*02b0*/  IMAD.SHL.U32 R8, R15, 0x20, RZ ;  /* 0x000000200f087824 */ /* 0x001fc600078e00ff */
[----:B------:R-:W-:Y:S01]  /*02c0*/  LOP3.LUT R9, R24, 0x1, RZ, 0xc0, !PT ;  /* 0x0000000118097812 */ /* 0x000fe200078ec0ff */
[----:B------:R-:W-:-:S03]  /*02d0*/  IMAD.IADD R8, R8, 0x1, R17 ;  /* 0x0000000108087824 */ /* 0x000fc600078e0211 */
[----:B------:R-:W-:Y:S01]  /*02e0*/  ISETP.NE.U32.AND P0, PT, R9, 0x1, PT ;  /* 0x000000010900780c */ /* 0x000fe20003f05070 */
[----:B------:R-:W-:-:S03]  /*02f0*/  IMAD R9, R8, 0x5, RZ ;  /* 0x0000000508097824 */ /* 0x000fc600078e02ff */
[----:B------:R-:W-:Y:S01]  /*0300*/  R2P PR, R24, 0x7e ;  /* 0x0000007e18007804 */ /* 0x000fe20000000000 */
[----:B------:R-:W-:-:S08]  /*0310*/  IMAD.WIDE.U32 R8, R9, 0x4, R6 ;  /* 0x0000000409087825 */ /* 0x000fd000078e0006 */
[----:B------:R-:W2:Y:S04]  /*0320*/  @!P0 LDG.E R18, desc[UR4][R8.64] ;  /* 0x0000000408128981 */ /* 0x000ea8000c1e1900 */
[----:B------:R-:W3:Y:S04]  /*0330*/  @P1 LDG.E R22, desc[UR4][R8.64+0x14] ;  /* 0x0000140408161981 */ /* 0x000ee8000c1e1900 */
[----:B------:R-:W4:Y:S04]  /*0340*/  @!P0 LDG.E R20, desc[UR4][R8.64+0x10] ;  /* 0x0000100408148981 */ /* 0x000f28000c1e1900 */
[----:B------:R-:W4:Y:S04]  /*0350*/  @P2 LDG.E R28, desc[UR4][R8.64+0x28] ;  /* 0x00002804081c2981 */ /* 0x000f28000c1e1900 */
[----:B------:R-:W4:Y:S04]  /*0360*/  @P1 LDG.E R26, desc[UR4][R8.64+0x24] ;  /* 0x00002404081a1981 */ /* 0x000f28000c1e1900 */
[----:B------:R-:W4:Y:S04]  /*0370*/  @P3 LDG.E R21, desc[UR4][R8.64+0x3c] ;  /* 0x00003c0408153981 */ /* 0x000f28000c1e1900 */
[----:B------:R-:W4:Y:S04]  /*0380*/  @P2 LDG.E R19, desc[UR4][R8.64+0x38] ;  /* 0x0000380408132981 */ /* 0x000f28000c1e1900 */
[----:B------:R-:W4:Y:S04]  /*0390*/  @P4 LDG.E R23, desc[UR4][R8.64+0x50] ;  /* 0x0000500408174981 */ /* 0x000f28000c1e1900 */
[----:B------:R-:W4:Y:S01]  /*03a0*/  @P1 LDG.E R25, desc[UR4][R8.64+0x20] ;  /* 0x0000200408191981 */ /* 0x000f22000c1e1900 */
[----:B--2---:R-:W-:-:S03]  /*03b0*/  @!P0 LOP3.LUT R13, R13, R18, RZ, 0x3c, !PT ;  /* 0x000000120d0d8212 */ /* 0x004fc600078e3cff */
[----:B------:R-:W2:Y:S01]  /*03c0*/  @!P0 LDG.E R18, desc[UR4][R8.64+0x8] ;  /* 0x0000080408128981 */ /* 0x000ea2000c1e1900 */
[----:B---3--:R-:W-:-:S03]  /*03d0*/  @P1 LOP3.LUT R13, R13, R22, RZ, 0x3c, !PT ;  /* 0x000000160d0d1212 */ /* 0x008fc600078e3cff */
[----:B------:R-:W3:Y:S01]  /*03e0*/  @P3 LDG.E R22, desc[UR4][R8.64+0x4c] ;  /* 0x00004c0408163981 */ /* 0x000ee2000c1e1900 */
[----:B----4-:R-:W-:-:S03]  /*03f0*/  @!P0 LOP3.LUT R3, R3, R20, RZ, 0x3c, !PT ;  /* 0x0000001403038212 */ /* 0x010fc600078e3cff */
[----:B------:R-:W4:Y:S01]  /*0400*/  @P1 LDG.E R20, desc[UR4][R8.64+0x1c] ;  /* 0x00001c0408141981 */ /* 0x000f22000c1e1900 */
[----:B------:R-:W-:Y:S02]  /*0410*/  @P2 LOP3.LUT R13, R13, R28, RZ, 0x3c, !PT ;  /* 0x0000001c0d0d2212 */ /* 0x000fe400078e3cff */
[----:B------:R-:W-:Y:S02]  /*0420*/  @P1 LOP3.LUT R3, R3, R26, RZ, 0x3c, !PT ;  /* 0x0000001a03031212 */ /* 0x000fe400078e3cff */
[----:B------:R-:W4:Y:S01]  /*0430*/  @P5 LDG.E R26, desc[UR4][R8.64+0x64] ;  /* 0x00006404081a5981 */ /* 0x000f22000c1e1900 */
[----:B------:R-:W-:-:S03]  /*0440*/  @P3 LOP3.LUT R13, R13, R21, RZ, 0x3c, !PT ;  /* 0x000000150d0d3212 */ /* 0x000fc600078e3cff */
[----:B------:R-:W4:Y:S01]  /*0450*/  @!P0 LDG.E R21, desc[UR4][R8.64+0xc] ;  /* 0x00000c0408158981 */ /* 0x000f22000c1e1900 */
[----:B------:R-:W-:-:S03]  /*0460*/  @P2 LOP3.LUT R3, R3, R19, RZ, 0x3c, !PT ;  /* 0x0000001303032212 */ /* 0x000fc600078e3cff */
[----:B------:R-:W4:Y:S01]  /*0470*/  @!P0 LDG.E R19, desc[UR4][R8.64+0x4] ;  /* 0x0000040408138981 */ /* 0x000f22000c1e1900 */
[----:B------:R-:W-:-:S03]  /*0480*/  @P4 LOP3.LUT R13, R13, R23, RZ, 0x3c, !PT ;  /* 0x000000170d0d4212 */ /* 0x000fc600078e3cff */
[----:B------:R-:W4:Y:S01]  /*0490*/  @P1 LDG.E R23, desc[UR4][R8.64+0x18] ;  /* 0x0000180408171981 */ /* 0x000f22000c1e1900 */
[----:B--2---:R-:W-:-:S03]  /*04a0*/  @!P0 LOP3.LUT R5, R5, R18, RZ, 0x3c, !PT ;  /* 0x0000001205058212 */ /* 0x004fc600078e3cff */
[----:B------:R-:W2:Y:S01]  /*04b0*/  @P2 LDG.E R18, desc[UR4][R8.64+0x30] ;  /* 0x0000300408122981 */ /* 0x000ea2000c1e1900 */
[----:B---3--:R-:W-:-:S03]  /*04c0*/  @P3 LOP3.LUT R3, R3, R22, RZ, 0x3c, !PT ;  /* 0x0000001603033212 */ /* 0x008fc600078e3cff */
[----:B------:R-:W3:Y:S01]  /*04d0*/  @P4 LDG.E R22, desc[UR4][R8.64+0x60] ;  /* 0x0000600408164981 */ /* 0x000ee2000c1e1900 */
[----:B----4-:R-:W-:-:S03]  /*04e0*/  @P1 LOP3.LUT R5, R5, R20, RZ, 0x3c, !PT ;  /* 0x0000001405051212 */ /* 0x010fc600078e3cff */
[----:B------:R-:W4:Y:S01]  /*04f0*/  @P3 LDG.E R20, desc[UR4][R8.64+0x44] ;  /* 0x0000440408143981 */ /* 0x000f22000c1e1900 */
[----:B------:R-:W-:-:S03]  /*0500*/  @P5 LOP3.LUT R13, R13, R26, RZ, 0x3c, !PT ;  /* 0x0000001a0d0d5212 */ /* 0x000fc600078e3cff */
[----:B------:R-:W4:Y:S01]  /*0510*/  @P6 LDG.E R26, desc[UR4][R8.64+0x78] ;  /* 0x00007804081a6981 */ /* 0x000f22000c1e1900 */
[----:B------:R-:W-:-:S03]  /*0520*/  @!P0 LOP3.LUT R2, R2, R21, RZ, 0x3c, !PT ;  /* 0x0000001502028212 */ /* 0x000fc600078e3cff */
[----:B------:R-:W4:Y:S01]  /*0530*/  @P2 LDG.E R21, desc[UR4][R8.64+0x34] ;  /* 0x0000340408152981 */ /* 0x000f22000c1e1900 */
[----:B------:R-:W-:-:S03]  /*0540*/  @!P0 LOP3.LUT R4, R4, R19, RZ, 0x3c, !PT ;  /* 0x0000001304048212 */ /* 0x000fc600078e3cff */
[----:B------:R-:W4:Y:S01]  /*0550*/  @P2 LDG.E R19, desc[UR4][R8.64+0x2c] ;  /* 0x00002c0408132981 */ /* 0x000f22000c1e1900 */
[----:B------:R-:W-:Y:S02]  /*0560*/  @P1 LOP3.LUT R2, R2, R25, RZ, 0x3c, !PT ;  /* 0x0000001902021212 */ /* 0x000fe400078e3cff */
[----:B------:R-:W-:Y:S01]  /*0570*/  @P1 LOP3.LUT R4, R4, R23, RZ, 0x3c, !PT ;  /* 0x0000001704041212 */ /* 0x000fe200078e3cff */
[----:B------:R-:W4:Y:S04]  /*0580*/  @P3 LDG.E R25, desc[UR4][R8.64+0x48] ;  /* 0x0000480408193981 */ /* 0x000f28000c1e1900 */
[----:B------:R-:W4:Y:S01]  /*0590*/  @P3 LDG.E R23, desc[UR4][R8.64+0x40] ;  /* 0x0000400408173981 */ /* 0x000f22000c1e1900 */
[----:B------:R-:W-:Y:S02]  /*05a0*/  LOP3.LUT P0, RZ, R24, 0x80, RZ, 0xc0, !PT ;  /* 0x0000008018ff7812 */ /* 0x000fe4000780c0ff */
[----:B--2---:R-:W-:-:S02]  /*05b0*/  @P2 LOP3.LUT R5, R5, R18, RZ, 0x3c, !PT ;  /* 0x0000001205052212 */ /* 0x004fc400078e3cff */
[----:B------:R-:W2:Y:S01]  /*05c0*/  @P4 LDG.E R18, desc[UR4][R8.64+0x58] ;  /* 0x0000580408124981 */ /* 0x000ea2000c1e1900 */
[----:B---3--:R-:W-:-:S03]  /*05d0*/  @P4 LOP3.LUT R3, R3, R22, RZ, 0x3c, !PT ;  /* 0x0000001603034212 */ /* 0x008fc600078e3cff */
[----:B------:R-:W3:Y:S01]  /*05e0*/  @P5 LDG.E R22, desc[UR4][R8.64+0x74] ;  /* 0x0000740408165981 */ /* 0x000ee2000c1e1900 */
[----:B----4-:R-:W-:-:S03]  /*05f0*/  @P3 LOP3.LUT R5, R5, R20, RZ, 0x3c, !PT ;  /* 0x0000001405053212 */ /* 0x010fc600078e3cff */
[----:B------:R-:W4:Y:S01]  /*0600*/  @P5 LDG.E R20, desc[UR4][R8.64+0x6c] ;  /* 0x00006c0408145981 */ /* 0x000f22000c1e1900 */
[----:B------:R-:W-:-:S03]  /*0610*/  @P6 LOP3.LUT R13, R13, R26, RZ, 0x3c, !PT ;  /* 0x0000001a0d0d6212 */ /* 0x000fc600078e3cff */
        /* <DEDUP_REMOVED lines=9> */
[----:B--2---:R-:W-:-:S03]  /*06b0*/  @P4 LOP3.LUT R5, R5, R18, RZ, 0x3c, !PT ;  /* 0x0000001205054212 */ /* 0x004fc600078e3cff */
        /* <DEDUP_REMOVED lines=15> */
[----:B--2---:R-:W-:-:S04]  /*07b0*/  @P6 LOP3.LUT R5, R5, R18, RZ, 0x3c, !PT ;  /* 0x0000001205056212 */ /* 0x004fc800078e3cff */
[----:B---3--:R-:W-:Y:S02]  /*07c0*/  @P0 LOP3.LUT R5, R5, R22, RZ, 0x3c, !PT ;  /* 0x0000001605050212 */ /* 0x008fe400078e3cff */
[----:B----4-:R-:W-:-:S04]  /*07d0*/  @P6 LOP3.LUT R3, R3, R20, RZ, 0x3c, !PT ;  /* 0x0000001403036212 */ /* 0x010fc800078e3cff */
[----:B------:R-:W-:Y:S02]  /*07e0*/  @P0 LOP3.LUT R3, R3, R26, RZ, 0x3c, !PT ;  /* 0x0000001a03030212 */ /* 0x000fe400078e3cff */
[----:B------:R-:W-:Y:S02]  /*07f0*/  @P6 LOP3.LUT R2, R2, R21, RZ, 0x3c, !PT ;  /* 0x0000001502026212 */ /* 0x000fe400078e3cff */
[----:B------:R-:W-:Y:S02]  /*0800*/  @P6 LOP3.LUT R4, R4, R19, RZ, 0x3c, !PT ;  /* 0x0000001304046212 */ /* 0x000fe400078e3cff */
[----:B------:R-:W-:Y:S02]  /*0810*/  @P0 LOP3.LUT R2, R2, R25, RZ, 0x3c, !PT ;  /* 0x0000001902020212 */ /* 0x000fe400078e3cff */
[----:B------:R-:W-:Y:S02]  /*0820*/  @P0 LOP3.LUT R4, R4, R23, RZ, 0x3c, !PT ;  /* 0x0000001704040212 */ /* 0x000fe400078e3cff */
[----:B------:R-:W-:-:S13]  /*0830*/  R2P PR, R24.B1, 0x7f ;  /* 0x0000007f18007804 */ /* 0x000fda0000001000 */
[----:B------:R-:W2:Y:S04]  /*0840*/  @P0 LDG.E R18, desc[UR4][R8.64+0xa0] ;  /* 0x0000a00408120981 */ /* 0x000ea8000c1e1900 */
[----:B------:R-:W3:Y:S04]  /*0850*/  @P1 LDG.E R20, desc[UR4][R8.64+0xb4] ;  /* 0x0000b40408141981 */ /* 0x000ee8000c1e1900 */
[----:B------:R-:W4:Y:S04]  /*0860*/  @P2 LDG.E R26, desc[UR4][R8.64+0xc8] ;  /* 0x0000c804081a2981 */ /* 0x000f28000c1e1900 */
[----:B------:R-:W4:Y:S04]  /*0870*/  @P3 LDG.E R28, desc[UR4][R8.64+0xdc] ;  /* 0x0000dc04081c3981 */ /* 0x000f28000c1e1900 */
[----:B------:R-:W4:Y:S04]  /*0880*/  @P0 LDG.E R19, desc[UR4][R8.64+0xa4] ;  /* 0x0000a40408130981 */ /* 0x000f28000c1e1900 */
[----:B------:R-:W4:Y:S04]  /*0890*/  @P0 LDG.E R22, desc[UR4][R8.64+0xb0] ;  /* 0x0000b00408160981 */ /* 0x000f28000c1e1900 */
[----:B------:R-:W4:Y:S04]  /*08a0*/  @P4 LDG.E R25, desc[UR4][R8.64+0xf0] ;  /* 0x0000f00408194981 */ /* 0x000f28000c1e1900 */
[----:B------:R-:W4:Y:S04]  /*08b0*/  @P0 LDG.E R21, desc[UR4][R8.64+0xac] ;  /* 0x0000ac0408150981 */ /* 0x000f28000c1e1900 */
[----:B------:R-:W4:Y:S01]  /*08c0*/  @P1 LDG.E R23, desc[UR4][R8.64+0xb8] ;  /* 0x0000b80408171981 */ /* 0x000f22000c1e1900 */
[----:B--2---:R-:W-:-:S03]  /*08d0*/  @P0 LOP3.LUT R13, R13, R18, RZ, 0x3c, !PT ;  /* 0x000000120d0d0212 */ /* 0x004fc600078e3cff */
[----:B------:R-:W2:Y:S01]  /*08e0*/  @P1 LDG.E R18, desc[UR4][R8.64+0xbc] ;  /* 0x0000bc0408121981 */ /* 0x000ea2000c1e1900 */
[----:B---3--:R-:W-:-:S03]  /*08f0*/  @P1 LOP3.LUT R13, R13, R20, RZ, 0x3c, !PT ;  /* 0x000000140d0d1212 */ /* 0x008fc600078e3cff */
[----:B------:R-:W3:Y:S01]  /*0900*/  @P0 LDG.E R20, desc[UR4][R8.64+0xa8] ;  /* 0x0000a80408140981 */ /* 0x000ee2000c1e1900 */
[----:B----4-:R-:W-:-:S03]  /*0910*/  @P2 LOP3.LUT R13, R13, R26, RZ, 0x3c, !PT ;  /* 0x0000001a0d0d2212 */ /* 0x010fc600078e3cff */
[----:B------:R-:W4:Y:S01]  /*0920*/  @P5 LDG.E R26, desc[UR4][R8.64+0x104] ;  /* 0x00010404081a5981 */ /* 0x000f22000c1e1900 */
[----:B------:R-:W-:Y:S02]  /*0930*/  @P3 LOP3.LUT R13, R13, R28, RZ, 0x3c, !PT ;  /* 0x0000001c0d0d3212 */ /* 0x000fe400078e3cff */
[----:B------:R-:W-:Y:S02]  /*0940*/  @P0 LOP3.LUT R4, R4, R19, RZ, 0x3c, !PT ;  /* 0x0000001304040212 */ /* 0x000fe400078e3cff */
        /* <DEDUP_REMOVED lines=9> */
[----:B---3--:R-:W-:-:S03]  /*09e0*/  @P0 LOP3.LUT R5, R5, R20, RZ, 0x3c, !PT ;  /* 0x0000001405050212 */ /* 0x008fc600078e3cff */
[----:B------:R-:W3:Y:S01]  /*09f0*/  @P1 LDG.E R20, desc[UR4][R8.64+0xc4] ;  /* 0x0000c40408141981 */ /* 0x000ee2000c1e1900 */
[----:B--2---:R-:W-:-:S03]  /*0a00*/  @P1 LOP3.LUT R5, R5, R18, RZ, 0x3c, !PT ;  /* 0x0000001205051212 */ /* 0x004fc600078e3cff */
[----:B------:R-:W2:Y:S01]  /*0a10*/  @P3 LDG.E R18, desc[UR4][R8.64+0xe4] ;  /* 0x0000e40408123981 */ /* 0x000ea2000c1e1900 */
[----:B------:R-:W-:Y:S02]  /*0a20*/  LOP3.LUT P0, RZ, R24, 0x8000, RZ, 0xc0, !PT ;  /* 0x0000800018ff7812 */ /* 0x000fe4000780c0ff */
[----:B----4-:R-:W-:Y:S01]  /*0a30*/  @P5 LOP3.LUT R13, R13, R26, RZ, 0x3c, !PT ;  /* 0x0000001a0d0d5212 */ /* 0x010fe200078e3cff */
[----:B------:R-:W4:Y:S04]  /*0a40*/  @P2 LDG.E R24, desc[UR4][R8.64+0xd8] ;  /* 0x0000d80408182981 */ /* 0x000f28000c1e1900 */
[----:B------:R-:W4:Y:S01]  /*0a50*/  @P6 LDG.E R26, desc[UR4][R8.64+0x118] ;  /* 0x00011804081a6981 */ /* 0x000f22000c1e1900 */
[----:B------:R-:W-:Y:S02]  /*0a60*/  @P1 LOP3.LUT R2, R2, R19, RZ, 0x3c, !PT ;  /* 0x0000001302021212 */ /* 0x000fe400078e3cff */
[----:B------:R-:W-:Y:S01]  /*0a70*/  @P2 LOP3.LUT R5, R5, R22, RZ, 0x3c, !PT ;  /* 0x0000001605052212 */ /* 0x000fe200078e3cff */
[----:B------:R-:W4:Y:S04]  /*0a80*/  @P3 LDG.E R19, desc[UR4][R8.64+0xe8] ;  /* 0x0000e80408133981 */ /* 0x000f28000c1e1900 */
[----:B------:R-:W4:Y:S01]  /*0a90*/  @P4 LDG.E R22, desc[UR4][R8.64+0xf8] ;  /* 0x0000f80408164981 */ /* 0x000f22000c1e1900 */
[----:B------:R-:W-:-:S03]  /*0aa0*/  @P2 LOP3.LUT R4, R4, R21, RZ, 0x3c, !PT ;  /* 0x0000001504042212 */ /* 0x000fc600078e3cff */
[----:B------:R-:W4:Y:S01]  /*0ab0*/  @P4 LDG.E R21, desc[UR4][R8.64+0xf4] ;  /* 0x0000f40408154981 */ /* 0x000f22000c1e1900 */
[----:B------:R-:W-:-:S03]  /*0ac0*/  @P2 LOP3.LUT R2, R2, R23, RZ, 0x3c, !PT ;  /* 0x0000001702022212 */ /* 0x000fc600078e3cff */
[----:B------:R-:W4:Y:S01]  /*0ad0*/  @P4 LDG.E R23, desc[UR4][R8.64+0xfc] ;  /* 0x0000fc0408174981 */ /* 0x000f22000c1e1900 */
[----:B------:R-:W-:-:S03]  /*0ae0*/  @P3 LOP3.LUT R4, R4, R25, RZ, 0x3c, !PT ;  /* 0x0000001904043212 */ /* 0x000fc600078e3cff */
[----:B------:R-:W4:Y:S04]  /*0af0*/  @P5 LDG.E R25, desc[UR4][R8.64+0x108] ;  /* 0x0001080408195981 */ /* 0x000f28000c1e1900 */
[----:B------:R-:W4:Y:S01]  /*0b00*/  @P0 LDG.E R27, desc[UR4][R8.64+0x138] ;  /* 0x00013804081b0981 */ /* 0x000f22000c1e1900 */
[----:B---3--:R-:W-:-:S03]  /*0b10*/  @P1 LOP3.LUT R3, R3, R20, RZ, 0x3c, !PT ;  /* 0x0000001403031212 */ /* 0x008fc600078e3cff */
[----:B------:R-:W3:Y:S01]  /*0b20*/  @P3 LDG.E R20, desc[UR4][R8.64+0xec] ;  /* 0x0000ec0408143981 */ /* 0x000ee2000c1e1900 */
[----:B--2---:R-:W-:-:S03]  /*0b30*/  @P3 LOP3.LUT R5, R5, R18, RZ, 0x3c, !PT ;  /* 0x0000001205053212 */ /* 0x004fc600078e3cff */
[----:B------:R-:W2:Y:S01]  /*0b40*/  @P5 LDG.E R18, desc[UR4][R8.64+0x10c] ;  /* 0x00010c0408125981 */ /* 0x000ea2000c1e1900 */
        /* <DEDUP_REMOVED lines=22> */
[----:B------:R-:W-:-:S05]  /*0cb0*/  VIADD R17, R17, 0x10 ;  /* 0x0000001011117836 */ /* 0x000fca0000000000 */
[----:B------:R-:W-:Y:S02]  /*0cc0*/  ISETP.NE.AND P1, PT, R17, 0x20, PT ;  /* 0x000000201100780c */ /* 0x000fe40003f25270 */
[----:B------:R-:W-:Y:S02]  /*0cd0*/  @P5 LOP3.LUT R2, R2, R19, RZ, 0x3c, !PT ;  /* 0x0000001302025212 */ /* 0x000fe400078e3cff */
[----:B------:R-:W-:Y:S02]  /*0ce0*/  @P6 LOP3.LUT R4, R4, R21, RZ, 0x3c, !PT ;  /* 0x0000001504046212 */ /* 0x000fe400078e3cff */
[----:B------:R-:W-:Y:S02]  /*0cf0*/  @P6 LOP3.LUT R5, R5, R22, RZ, 0x3c, !PT ;  /* 0x0000001605056212 */ /* 0x000fe400078e3cff */
[----:B------:R-:W-:Y:S02]  /*0d00*/  @P6 LOP3.LUT R2, R2, R23, RZ, 0x3c, !PT ;  /* 0x0000001702026212 */ /* 0x000fe400078e3cff */
[----:B------:R-:W-:-:S02]  /*0d10*/  @P0 LOP3.LUT R4, R4, R25, RZ, 0x3c, !PT ;  /* 0x0000001904040212 */ /* 0x000fc400078e3cff */
[----:B------:R-:W-:Y:S02]  /*0d20*/  @P0 LOP3.LUT R2, R2, R27, RZ, 0x3c, !PT ;  /* 0x0000001b02020212 */ /* 0x000fe400078e3cff */
[----:B---3--:R-:W-:-:S04]  /*0d30*/  @P5 LOP3.LUT R3, R3, R20, RZ, 0x3c, !PT ;  /* 0x0000001403035212 */ /* 0x008fc800078e3cff */
[----:B--2---:R-:W-:Y:S02]  /*0d40*/  @P6 LOP3.LUT R3, R3, R18, RZ, 0x3c, !PT ;  /* 0x0000001203036212 */ /* 0x004fe400078e3cff */
[----:B----4-:R-:W-:Y:S02]  /*0d50*/  @P0 LOP3.LUT R5, R5, R24, RZ, 0x3c, !PT ;  /* 0x0000001805050212 */ /* 0x010fe400078e3cff */
[----:B------:R-:W-:Y:S01]  /*0d60*/  @P0 LOP3.LUT R3, R3, R26, RZ, 0x3c, !PT ;  /* 0x0000001a03030212 */ /* 0x000fe200078e3cff */
[----:B------:R-:W-:Y:S06]  /*0d70*/  @P1 BRA `(.L_x_20) ;  /* 0xfffffff400481947 */ /* 0x000fec000383ffff */
[----:B------:R-:W-:-:S05]  /*0d80*/  VIADD R15, R15, 0x1 ;  /* 0x000000010f0f7836 */ /* 0x000fca0000000000 */
[----:B------:R-:W-:-:S13]  /*0d90*/  ISETP.NE.AND P0, PT, R15, 0x5, PT ;  /* 0x000000050f00780c */ /* 0x000fda0003f05270 */
[----:B------:R-:W-:Y:S05]  /*0da0*/  @P0 BRA `(.L_x_21) ;  /* 0xfffffff400240947 */ /* 0x000fea000383ffff */
[----:B------:R-:W0:Y:S01]  /*0db0*/  LDC.64 R8, c[0x0][0x380] ;  /* 0x0000e000ff087b82 */ /* 0x000e220000000a00 */
[----:B------:R-:W-:Y:S01]  /*0dc0*/  VIADD R12, R12, 0x1 ;  /* 0x000000010c0c7836 */ /* 0x000fe20000000000 */
[----:B------:R-:W-:-:S04]  /*0dd0*/  LOP3.LUT R15, R0, 0x3, RZ, 0xc0, !PT ;  /* 0x00000003000f7812 */ /* 0x000fc800078ec0ff */
[----:B------:R-:W-:Y:S01]  /*0de0*/  ISETP.GE.U32.AND P0, PT, R12, R15, PT ;  /* 0x0000000f0c00720c */ /* 0x000fe20003f06070 */
[----:B0-----:R-:W-:-:S05]  /*0df0*/  IMAD.WIDE.U32 R8, R14, 0x30, R8 ;  /* 0x000000300e087825 */ /* 0x001fca00078e0008 */
[----:B------:R0:W-:Y:S04]  /*0e00*/  STG.E.64 desc[UR4][R8.64+0x8], R4 ;  /* 0x0000080408007986 */ /* 0x0001e8000c101b04 */
[----:B------:R0:W-:Y:S04]  /*0e10*/  STG.E.64 desc[UR4][R8.64+0x10], R2 ;  /* 0x0000100208007986 */ /* 0x0001e8000c101b04 */
[----:B------:R0:W-:Y:S01]  /*0e20*/  STG.E desc[UR4][R8.64+0x4], R13 ;  /* 0x0000040d08007986 */ /* 0x0001e2000c101904 */
[----:B------:R-:W-:Y:S05]  /*0e30*/  @!P0 BRA `(.L_x_22) ;  /* 0xfffffff000f08947 */ /* 0x000fea000383ffff */
.L_x_19:
[----:B------:R-:W-:Y:S05]  /*0e40*/  BSYNC.RECONVERGENT B1 ;  /* 0x0000000000017941 */ /* 0x000fea0003800200 */
.L_x_18:
[----:B------:R-:W-:Y:S01]  /*0e50*/  ISETP.GT.U32.AND P0, PT, R0, 0x3, PT ;  /* 0x000000030000780c */ /* 0x000fe20003f04070 */
[----:B------:R-:W-:Y:S01]  /*0e60*/  VIADD R10, R10, 0x1 ;  /* 0x000000010a0a7836 */ /* 0x000fe20000000000 */
[--C-:B------:R-:W-:Y:S02]  /*0e70*/  SHF.R.U64 R0, R0, 0x2, R11.reuse ;  /* 0x0000000200007819 */ /* 0x100fe4000000120b */
[----:B------:R-:W-:Y:S02]  /*0e80*/  ISETP.GT.U32.AND.EX P0, PT, R11, RZ, PT, P0 ;  /* 0x000000ff0b00720c */ /* 0x000fe40003f04100 */
[----:B------:R-:W-:-:S11]  /*0e90*/  SHF.R.U32.HI R11, RZ, 0x2, R11 ;  /* 0x00000002ff0b7819 */ /* 0x000fd6000001160b */
[----:B------:R-:W-:Y:S05]  /*0ea0*/  @P0 BRA `(.L_x_23) ;  /* 0xfffffff000b40947 */ /* 0x000fea000383ffff */
.L_x_17:
[----:B------:R-:W-:Y:S05]  /*0eb0*/  BSYNC.RECONVERGENT B0 ;  /* 0x0000000000007941 */ /* 0x000fea0003800200 */
.L_x_16:
[----:B0-----:R-:W0:Y:S01]  /*0ec0*/  S2R R5, SR_TID.X ;  /* 0x0000000000057919 */ /* 0x001e220000002100 */
[----:B------:R-:W0:Y:S02]  /*0ed0*/  LDC.64 R2, c[0x0][0x380] ;  /* 0x0000e000ff027b82 */ /* 0x000e240000000a00 */
[----:B0-----:R-:W-:-:S05]  /*0ee0*/  IMAD.WIDE.U32 R2, R5, 0x30, R2 ;  /* 0x0000003005027825 */ /* 0x001fca00078e0002 */
[----:B------:R-:W-:Y:S04]  /*0ef0*/  STG.E.64 desc[UR4][R2.64+0x18], RZ ;  /* 0x000018ff02007986 */ /* 0x000fe8000c101b04 */
[----:B------:R-:W-:Y:S04]  /*0f00*/  STG.E desc[UR4][R2.64+0x20], RZ ;  /* 0x000020ff02007986 */ /* 0x000fe8000c101904 */
[----:B------:R-:W-:Y:S01]  /*0f10*/  STG.E.64 desc[UR4][R2.64+0x28], RZ ;  /* 0x000028ff02007986 */ /* 0x000fe2000c101b04 */
[----:B------:R-:W-:Y:S05]  /*0f20*/  EXIT ;  /* 0x000000000000794d */ /* 0x000fea0003800000 */
.L_x_24:
        /* <DEDUP_REMOVED lines=13> */
.L_x_27:


//--------------------- .nv.global.init           --------------------------
	.section	.nv.global.init,"aw",@progbits
	.align	4
.nv.global.init:
	.type		mrg32k3aM1SubSeq,@object
	.size		mrg32k3aM1SubSeq,(mrg32k3aM2SubSeq - mrg32k3aM1SubSeq)
mrg32k3aM1SubSeq:
        /*0000*/ 	.byte	0x0b, 0xcc, 0xee, 0x04, 0x73, 0x29, 0x8b, 0x6f, 0xf6, 0x53, 0x03, 0xf6, 0x23, 0xf6, 0xea, 0xda
        /* <DEDUP_REMOVED lines=125> */
	.type		mrg32k3aM2SubSeq,@object
	.size		mrg32k3aM2SubSeq,(mrg32k3aM1 - mrg32k3aM2SubSeq)
mrg32k3aM2SubSeq:
        /* <DEDUP_REMOVED lines=126> */
	.type		mrg32k3aM1,@object
	.size		mrg32k3aM1,(mrg32k3aM1Seq - mrg32k3aM1)
mrg32k3aM1:
        /* <DEDUP_REMOVED lines=144> */
	.type		mrg32k3aM1Seq,@object
	.size		mrg32k3aM1Seq,(mrg32k3aM2 - mrg32k3aM1Seq)
mrg32k3aM1Seq:
        /* <DEDUP_REMOVED lines=144> */
	.type		mrg32k3aM2,@object
	.size		mrg32k3aM2,(mrg32k3aM2Seq - mrg32k3aM2)
mrg32k3aM2:
        /* <DEDUP_REMOVED lines=144> */
	.type		mrg32k3aM2Seq,@object
	.size		mrg32k3aM2Seq,(precalc_xorwow_matrix - mrg32k3aM2Seq)
mrg32k3aM2Seq:
        /* <DEDUP_REMOVED lines=144> */
	.type		precalc_xorwow_matrix,@object
	.size		precalc_xorwow_matrix,(precalc_xorwow_offset_matrix - precalc_xorwow_matrix)
precalc_xorwow_matrix:
        /* <DEDUP_REMOVED lines=6400> */
	.type		precalc_xorwow_offset_matrix,@object
	.size		precalc_xorwow_offset_matrix,(.L_1 - precalc_xorwow_offset_matrix)
precalc_xorwow_offset_matrix:
        /* <DEDUP_REMOVED lines=6400> */
.L_1:


//--------------------- .nv.shared.reserved.0     --------------------------
	.section	.nv.shared.reserved.0,"aw",@nobits
	.weak		__nv_reservedSMEM_offset_0_alias
	.size		__nv_reservedSMEM_offset_0_alias, 0, 64
	.other		__nv_reservedSMEM_offset_0_alias,@"STO_CUDA_RESERVED_SHARED STV_DEFAULT"
__nv_reservedSMEM_offset_0_alias:
	.zero		0
	.zero		64


//--------------------- .nv.constant0._Z11updateBoardPcPfP17curandStateXORWOW --------------------------
	.section	.nv.constant0._Z11updateBoardPcPfP17curandStateXORWOW,"a",@progbits
	.sectionflags	@""
	.align	4
.nv.constant0._Z11updateBoardPcPfP17curandStateXORWOW:
	.zero		920


//--------------------- .nv.constant0._Z12setup_kernelP17curandStateXORWOWm --------------------------
	.section	.nv.constant0._Z12setup_kernelP17curandStateXORWOWm,"a",@progbits
	.sectionflags	@""
	.align	4
.nv.constant0._Z12setup_kernelP17curandStateXORWOWm:
	.zero		912


//--------------------- SYMBOLS --------------------------

	.type		.nv.reservedSmem.offset0,@object
	.size		.nv.reservedSmem.offset0,0x4
